	.target	sm_90a

	.elftype	@"ET_EXEC"


//--------------------- .note.nv.tkinfo           --------------------------
	.section	.note.nv.tkinfo,"",@"SHT_NOTE"
	.sectionflags	@"SHF_NOTE_NV_TKINFO"
	.tkinfo
        /*0018*/ 	.word	0x00000002
        /*0030*/ 	.string	""
        /*0030*/ 	.string	"ptxas"
        /*0030*/ 	.string	"Cuda compilation tools, release 13.0, V13.0.88"
        /*0030*/ 	.string	"Build cuda_13.0.r13.0/compiler.36424714_0"
        /*0030*/ 	.string	"-arch sm_90a -m 64 "



//--------------------- .note.nv.cuinfo           --------------------------
	.section	.note.nv.cuinfo,"",@"SHT_NOTE"
	.sectionflags	@"SHF_NOTE_NV_CUINFO"
        /*0018*/ 	.short	0x0002
        /*001a*/ 	.short	0x005a
        /*001c*/ 	.short	0x0082
	.zero		2


//--------------------- .nv.info                  --------------------------
	.section	.nv.info,"",@"SHT_CUDA_INFO"
	.align	4


	//----- nvinfo : EIATTR_REGCOUNT
	.align		4
        /*0000*/ 	.byte	0x04, 0x2f
        /*0002*/ 	.short	(.L_15 - .L_14)
	.align		4
.L_14:
        /*0004*/ 	.word	index@(_ZN7cutlass13device_kernelINS_4gemm6kernel13GemmUniversalIN4cute5tupleIJiiiiEEENS1_10collective13CollectiveMmaINS1_34MainloopSm90TmaGmmaWarpSpecializedILi3ENS5_IJNS4_1CILi2EEENSA_ILi4EEENSA_ILi1EEEEEENS1_35KernelTmaWarpSpecializedCooperativeEEENS5_IJNSA_ILi256EEESH_NSA_ILi32EEEEEEfNS5_IJlSD_lEEEfSK_NS4_8TiledMMAINS4_8MMA_AtomIJNS4_4SM904GMMA30MMA_64x256x8_F32TF32TF32_SS_TNILNSO_7ScaleInE1ELSQ_1EEEEEENS4_6LayoutINS5_IJSB_SD_SD_EEENS5_IJSD_NSA_ILi0EEESV_EEEEENS5_IJNS4_10UnderscoreESY_SY_EEEEENS4_23SM90_TMA_LOAD_MULTICASTENS4_14ComposedLayoutINS4_7SwizzleILi3ELi4ELi3EEENS4_18smem_ptr_flag_bitsILi32EEENST_INS5_IJNSA_ILi8EEESI_EEENS5_IJSI_SD_EEEEEEEvNS4_8identityES11_S1B_vS1C_EENS_8epilogue10collective6detail29Sm90TmaWarpSpecializedAdapterINS1F_15DefaultEpilogueIfSK_SK_NS1E_6thread17LinearCombinationIfLi1EffLNS1J_9ScaleType4KindE0ELNS_15FloatRoundStyleE2EfEENS1_15EpilogueDefaultEEEEEvvEEEEvNT_6ParamsE)
        /*0008*/ 	.word	0x000000a8


	//----- nvinfo : EIATTR_FRAME_SIZE
	.align		4
.L_15:
        /*000c*/ 	.byte	0x04, 0x11
        /*000e*/ 	.short	(.L_17 - .L_16)
	.align		4
.L_16:
        /*0010*/ 	.word	index@(_ZN7cutlass13device_kernelINS_4gemm6kernel13GemmUniversalIN4cute5tupleIJiiiiEEENS1_10collective13CollectiveMmaINS1_34MainloopSm90TmaGmmaWarpSpecializedILi3ENS5_IJNS4_1CILi2EEENSA_ILi4EEENSA_ILi1EEEEEENS1_35KernelTmaWarpSpecializedCooperativeEEENS5_IJNSA_ILi256EEESH_NSA_ILi32EEEEEEfNS5_IJlSD_lEEEfSK_NS4_8TiledMMAINS4_8MMA_AtomIJNS4_4SM904GMMA30MMA_64x256x8_F32TF32TF32_SS_TNILNSO_7ScaleInE1ELSQ_1EEEEEENS4_6LayoutINS5_IJSB_SD_SD_EEENS5_IJSD_NSA_ILi0EEESV_EEEEENS5_IJNS4_10UnderscoreESY_SY_EEEEENS4_23SM90_TMA_LOAD_MULTICASTENS4_14ComposedLayoutINS4_7SwizzleILi3ELi4ELi3EEENS4_18smem_ptr_flag_bitsILi32EEENST_INS5_IJNSA_ILi8EEESI_EEENS5_IJSI_SD_EEEEEEEvNS4_8identityES11_S1B_vS1C_EENS_8epilogue10collective6detail29Sm90TmaWarpSpecializedAdapterINS1F_15DefaultEpilogueIfSK_SK_NS1E_6thread17LinearCombinationIfLi1EffLNS1J_9ScaleType4KindE0ELNS_15FloatRoundStyleE2EfEENS1_15EpilogueDefaultEEEEEvvEEEEvNT_6ParamsE)
        /*0014*/ 	.word	0x00000788


	//----- nvinfo : EIATTR_MIN_STACK_SIZE
	.align		4
.L_17:
        /*0018*/ 	.byte	0x04, 0x12
        /*001a*/ 	.short	(.L_19 - .L_18)
	.align		4
.L_18:
        /*001c*/ 	.word	index@(_ZN7cutlass13device_kernelINS_4gemm6kernel13GemmUniversalIN4cute5tupleIJiiiiEEENS1_10collective13CollectiveMmaINS1_34MainloopSm90TmaGmmaWarpSpecializedILi3ENS5_IJNS4_1CILi2EEENSA_ILi4EEENSA_ILi1EEEEEENS1_35KernelTmaWarpSpecializedCooperativeEEENS5_IJNSA_ILi256EEESH_NSA_ILi32EEEEEEfNS5_IJlSD_lEEEfSK_NS4_8TiledMMAINS4_8MMA_AtomIJNS4_4SM904GMMA30MMA_64x256x8_F32TF32TF32_SS_TNILNSO_7ScaleInE1ELSQ_1EEEEEENS4_6LayoutINS5_IJSB_SD_SD_EEENS5_IJSD_NSA_ILi0EEESV_EEEEENS5_IJNS4_10UnderscoreESY_SY_EEEEENS4_23SM90_TMA_LOAD_MULTICASTENS4_14ComposedLayoutINS4_7SwizzleILi3ELi4ELi3EEENS4_18smem_ptr_flag_bitsILi32EEENST_INS5_IJNSA_ILi8EEESI_EEENS5_IJSI_SD_EEEEEEEvNS4_8identityES11_S1B_vS1C_EENS_8epilogue10collective6detail29Sm90TmaWarpSpecializedAdapterINS1F_15DefaultEpilogueIfSK_SK_NS1E_6thread17LinearCombinationIfLi1EffLNS1J_9ScaleType4KindE0ELNS_15FloatRoundStyleE2EfEENS1_15EpilogueDefaultEEEEEvvEEEEvNT_6ParamsE)
        /*0020*/ 	.word	0x00000788
.L_19:


//--------------------- .nv.compat                --------------------------
	.section	.nv.compat,"",@"SHT_CUDA_COMPAT_INFO"
	.align	4
        /*0000*/ 	.byte	0x02, 0x09, 0x01, 0x00, 0x02, 0x02, 0x04, 0x00, 0x02, 0x05, 0x05, 0x00, 0x03, 0x07, 0x01, 0x01
        /*0010*/ 	.byte	0x02, 0x03, 0x01, 0x00, 0x02, 0x06, 0x01, 0x00, 0x04, 0x0b, 0x08, 0x00, 0x00, 0x00, 0x00, 0x00
        /*0020*/ 	.byte	0x00, 0x00, 0x00, 0x00


//--------------------- .nv.info._ZN7cutlass13device_kernelINS_4gemm6kernel13GemmUniversalIN4cute5tupleIJiiiiEEENS1_10collective13CollectiveMmaINS1_34MainloopSm90TmaGmmaWarpSpecializedILi3ENS5_IJNS4_1CILi2EEENSA_ILi4EEENSA_ILi1EEEEEENS1_35KernelTmaWarpSpecializedCooperativeEEENS5_IJNSA_ILi256EEESH_NSA_ILi32EEEEEEfNS5_IJlSD_lEEEfSK_NS4_8TiledMMAINS4_8MMA_AtomIJNS4_4SM904GMMA30MMA_64x256x8_F32TF32TF32_SS_TNILNSO_7ScaleInE1ELSQ_1EEEEEENS4_6LayoutINS5_IJSB_SD_SD_EEENS5_IJSD_NSA_ILi0EEESV_EEEEENS5_IJNS4_10UnderscoreESY_SY_EEEEENS4_23SM90_TMA_LOAD_MULTICASTENS4_14ComposedLayoutINS4_7SwizzleILi3ELi4ELi3EEENS4_18smem_ptr_flag_bitsILi32EEENST_INS5_IJNSA_ILi8EEESI_EEENS5_IJSI_SD_EEEEEEEvNS4_8identityES11_S1B_vS1C_EENS_8epilogue10collective6detail29Sm90TmaWarpSpecializedAdapterINS1F_15DefaultEpilogueIfSK_SK_NS1E_6thread17LinearCombinationIfLi1EffLNS1J_9ScaleType4KindE0ELNS_15FloatRoundStyleE2EfEENS1_15EpilogueDefaultEEEEEvvEEEEvNT_6ParamsE --------------------------
	.section	.nv.info._ZN7cutlass13device_kernelINS_4gemm6kernel13GemmUniversalIN4cute5tupleIJiiiiEEENS1_10collective13CollectiveMmaINS1_34MainloopSm90TmaGmmaWarpSpecializedILi3ENS5_IJNS4_1CILi2EEENSA_ILi4EEENSA_ILi1EEEEEENS1_35KernelTmaWarpSpecializedCooperativeEEENS5_IJNSA_ILi256EEESH_NSA_ILi32EEEEEEfNS5_IJlSD_lEEEfSK_NS4_8TiledMMAINS4_8MMA_AtomIJNS4_4SM904GMMA30MMA_64x256x8_F32TF32TF32_SS_TNILNSO_7ScaleInE1ELSQ_1EEEEEENS4_6LayoutINS5_IJSB_SD_SD_EEENS5_IJSD_NSA_ILi0EEESV_EEEEENS5_IJNS4_10UnderscoreESY_SY_EEEEENS4_23SM90_TMA_LOAD_MULTICASTENS4_14ComposedLayoutINS4_7SwizzleILi3ELi4ELi3EEENS4_18smem_ptr_flag_bitsILi32EEENST_INS5_IJNSA_ILi8EEESI_EEENS5_IJSI_SD_EEEEEEEvNS4_8identityES11_S1B_vS1C_EENS_8epilogue10collective6detail29Sm90TmaWarpSpecializedAdapterINS1F_15DefaultEpilogueIfSK_SK_NS1E_6thread17LinearCombinationIfLi1EffLNS1J_9ScaleType4KindE0ELNS_15FloatRoundStyleE2EfEENS1_15EpilogueDefaultEEEEEvvEEEEvNT_6ParamsE,"",@"SHT_CUDA_INFO"
	.sectionflags	@""
	.align	4


	//----- nvinfo : EIATTR_CUDA_API_VERSION
	.align		4
        /*0000*/ 	.byte	0x04, 0x37
        /*0002*/ 	.short	(.L_21 - .L_20)
.L_20:
        /*0004*/ 	.word	0x00000082


	//----- nvinfo : EIATTR_KPARAM_INFO
	.align		4
.L_21:
        /*0008*/ 	.byte	0x04, 0x17
        /*000a*/ 	.short	(.L_23 - .L_22)
.L_22:
        /*000c*/ 	.word	0x00000000
        /*0010*/ 	.short	0x0000
        /*0012*/ 	.short	0x0070
        /*0014*/ 	.byte	0x00, 0xf0, 0x01, 0x10


	//----- nvinfo : EIATTR_SPARSE_MMA_MASK
	.align		4
.L_23:
        /*0018*/ 	.byte	0x03, 0x50
        /*001a*/ 	.short	0x0000


	//----- nvinfo : EIATTR_MAXREG_COUNT
	.align		4
        /*001c*/ 	.byte	0x03, 0x1b
        /*001e*/ 	.short	0x00a8


	//----- nvinfo : EIATTR_NUM_BARRIERS
	.align		4
        /*0020*/ 	.byte	0x02, 0x4c
        /*0022*/ 	.byte	0x01
	.zero		1


	//----- nvinfo : EIATTR_EXTERNS
	.align		4
        /*0024*/ 	.byte	0x04, 0x0f
        /*0026*/ 	.short	(.L_25 - .L_24)


	//   ....[0]....
	.align		4
.L_24:
        /*0028*/ 	.word	index@(__assertfail)


	//----- nvinfo : EIATTR_ANNOTATIONS
	.align		4
.L_25:
        /*002c*/ 	.byte	0x04, 0x55
        /*002e*/ 	.short	(.L_27 - .L_26)


	//   ....[0]....
.L_26:
        /*0030*/ 	.word	0x00000001
        /*0034*/ 	.byte	0xe0, 0x09, 0x00, 0x00, 0x01, 0x00, 0x00, 0x00, 0xf0, 0x09, 0x00, 0x00, 0x01, 0x00, 0x00, 0x00
        /* <DEDUP_REMOVED lines=715> */
        /*2cf4*/ 	.byte	0x50, 0x80, 0x01, 0x00, 0x01, 0x00, 0x00, 0x00, 0x70, 0x80, 0x01, 0x00


	//----- nvinfo : EIATTR_MERCURY_ISA_VERSION
	.align		4
.L_27:
        /*2d00*/ 	.byte	0x03, 0x5f
        /*2d02*/ 	.short	0x0101


	//----- nvinfo : EIATTR_INT_WARP_WIDE_INSTR_OFFSETS
	.align		4
        /*2d04*/ 	.byte	0x04, 0x31
        /*2d06*/ 	.short	(.L_29 - .L_28)


	//   ....[0]....
.L_28:
        /*2d08*/ 	.word	0x00000560


	//   ....[1]....
        /*2d0c*/ 	.word	0x00000580


	//   ....[2]....
        /*2d10*/ 	.word	0x000006e0


	//----- nvinfo : EIATTR_COOP_GROUP_MASK_REGIDS
	.align		4
.L_29:
        /*2d14*/ 	.byte	0x04, 0x29
        /*2d16*/ 	.short	(.L_31 - .L_30)


	//   ....[0]....
.L_30:
        /*2d18*/ 	.word	0xffffffff


	//   ....[1]....
        /*2d1c*/ 	.word	0xffffffff


	//   ....[2]....
        /*2d20*/ 	.word	0xffffffff


	//   ....[3]....
        /*2d24*/ 	.word	0xffffffff


	//   ....[4]....
        /*2d28*/ 	.word	0xffffffff


	//   ....[5]....
        /*2d2c*/ 	.word	0xffffffff


	//----- nvinfo : EIATTR_COOP_GROUP_INSTR_OFFSETS
	.align		4
.L_31:
        /*2d30*/ 	.byte	0x04, 0x28
        /*2d32*/ 	.short	(.L_33 - .L_32)


	//   ....[0]....
.L_32:
        /*2d34*/ 	.word	0x00000070


	//   ....[1]....
        /*2d38*/ 	.word	0x00000080


	//   ....[2]....
        /*2d3c*/ 	.word	0x000001a0


	//   ....[3]....
        /*2d40*/ 	.word	0x000003b0


	//   ....[4]....
        /*2d44*/ 	.word	0x00000820


	//   ....[5]....
        /*2d48*/ 	.word	0x000013f0


	//----- nvinfo : EIATTR_REG_RECONFIG
	.align		4
.L_33:
        /*2d4c*/ 	.byte	0x01, 0x54
	.zero		2


	//----- nvinfo : EIATTR_SYSCALL_OFFSETS
	.align		4
        /*2d50*/ 	.byte	0x04, 0x46
        /*2d52*/ 	.short	(.L_35 - .L_34)


	//   ....[0]....
.L_34:
        /*2d54*/ 	.word	0x000015a0


	//----- nvinfo : EIATTR_MBARRIER_INSTR_OFFSETS
	.align		4
.L_35:
        /*2d58*/ 	.byte	0x04, 0x39
        /*2d5a*/ 	.short	(.L_37 - .L_36)


	//   ....[0]....
.L_36:
        /*2d5c*/ 	.word	0x00000320
        /*2d60*/ 	.word	0x000000ff
        /*2d64*/ 	.word	0x00000000
        /*2d68*/ 	.short	0x0100
        /*2d6a*/ 	.byte	0x08
	.zero		1


	//   ....[1]....
        /*2d6c*/ 	.word	0x00000330
        /*2d70*/ 	.word	0x000000ff
        /*2d74*/ 	.word	0x00000018
        /*2d78*/ 	.short	0x0100
        /*2d7a*/ 	.byte	0x08
	.zero		1


	//   ....[2]....
        /*2d7c*/ 	.word	0x00000340
        /*2d80*/ 	.word	0x000000ff
        /*2d84*/ 	.word	0x00000008
        /*2d88*/ 	.short	0x0100
        /*2d8a*/ 	.byte	0x08
	.zero		1


	//   ....[3]....
        /*2d8c*/ 	.word	0x00000350
        /*2d90*/ 	.word	0x000000ff
        /*2d94*/ 	.word	0x00000020
        /*2d98*/ 	.short	0x0100
        /*2d9a*/ 	.byte	0x08
	.zero		1


	//   ....[4]....
        /*2d9c*/ 	.word	0x00000360
        /*2da0*/ 	.word	0x000000ff
        /*2da4*/ 	.word	0x00000010
        /*2da8*/ 	.short	0x0100
        /*2daa*/ 	.byte	0x08
	.zero		1


	//   ....[5]....
        /*2dac*/ 	.word	0x00000370
        /*2db0*/ 	.word	0x000000ff
        /*2db4*/ 	.word	0x00000028
        /*2db8*/ 	.short	0x0100
        /*2dba*/ 	.byte	0x08
	.zero		1


	//   ....[6]....
        /*2dbc*/ 	.word	0x00000750
        /*2dc0*/ 	.word	0x000000ff
        /*2dc4*/ 	.word	0x00000040
        /*2dc8*/ 	.short	0x0100
        /*2dca*/ 	.byte	0x06
	.zero		1


	//   ....[7]....
        /*2dcc*/ 	.word	0x00000780
        /*2dd0*/ 	.word	0x000000ff
        /*2dd4*/ 	.word	0x00000048
        /*2dd8*/ 	.short	0x0100
        /*2dda*/ 	.byte	0x06
	.zero		1


	//   ....[8]....
        /*2ddc*/ 	.word	0x00001680
        /*2de0*/ 	.word	0x00000004
        /*2de4*/ 	.word	0x00000000
        /*2de8*/ 	.short	0x010a
        /*2dea*/ 	.byte	0x3f
	.zero		1


	//   ....[9]....
        /*2dec*/ 	.word	0x000016c0
        /*2df0*/ 	.word	0x00000004
        /*2df4*/ 	.word	0x00000000
        /*2df8*/ 	.short	0x010a
        /*2dfa*/ 	.byte	0x3f
	.zero		1


	//   ....[10]....
        /*2dfc*/ 	.word	0x00004d10
        /*2e00*/ 	.word	0x00000003
        /*2e04*/ 	.word	0x00000000
        /*2e08*/ 	.short	0x010a
        /*2e0a*/ 	.byte	0x3f
	.zero		1


	//   ....[11]....
        /*2e0c*/ 	.word	0x00004d50
        /*2e10*/ 	.word	0x00000003
        /*2e14*/ 	.word	0x00000000
        /*2e18*/ 	.short	0x010a
        /*2e1a*/ 	.byte	0x3f
	.zero		1


	//   ....[12]....
        /*2e1c*/ 	.word	0x00008e30
        /*2e20*/ 	.word	0x00000003
        /*2e24*/ 	.word	0x00000000
        /*2e28*/ 	.short	0x0101
        /*2e2a*/ 	.byte	0x3f
	.zero		1


	//   ....[13]....
        /*2e2c*/ 	.word	0x00009060
        /*2e30*/ 	.word	0x00000000
        /*2e34*/ 	.word	0x00000000
        /*2e38*/ 	.short	0x0101
        /*2e3a*/ 	.byte	0x3f
	.zero		1


	//   ....[14]....
        /*2e3c*/ 	.word	0x00017bb0
        /*2e40*/ 	.word	0x0000000a
        /*2e44*/ 	.word	0x00000018
        /*2e48*/ 	.short	0x010a
        /*2e4a*/ 	.byte	0x3f
	.zero		1


	//   ....[15]....
        /*2e4c*/ 	.word	0x00017f70
        /*2e50*/ 	.word	0x00000002
        /*2e54*/ 	.word	0x00000048
        /*2e58*/ 	.short	0x0101
        /*2e5a*/ 	.byte	0x3f
	.zero		1


	//   ....[16]....
        /*2e5c*/ 	.word	0x00018770
        /*2e60*/ 	.word	0x00000005
        /*2e64*/ 	.word	0x00000000
        /*2e68*/ 	.short	0x010a
        /*2e6a*/ 	.byte	0x3f
	.zero		1


	//   ....[17]....
        /*2e6c*/ 	.word	0x00018800
        /*2e70*/ 	.word	0x00000007
        /*2e74*/ 	.word	0x00000000
        /*2e78*/ 	.short	0x010a
        /*2e7a*/ 	.byte	0x3f
	.zero		1


	//   ....[18]....
        /*2e7c*/ 	.word	0x00018890
        /*2e80*/ 	.word	0x00000003
        /*2e84*/ 	.word	0x00000000
        /*2e88*/ 	.short	0x010a
        /*2e8a*/ 	.byte	0x3f
	.zero		1


	//   ....[19]....
        /*2e8c*/ 	.word	0x000188f0
        /*2e90*/ 	.word	0x00000004
        /*2e94*/ 	.word	0x00000000
        /*2e98*/ 	.short	0x010a
        /*2e9a*/ 	.byte	0x3f
	.zero		1


	//   ....[20]....
        /*2e9c*/ 	.word	0x00018940
        /*2ea0*/ 	.word	0x00000003
        /*2ea4*/ 	.word	0x00000000
        /*2ea8*/ 	.short	0x010a
        /*2eaa*/ 	.byte	0x3f
	.zero		1


	//   ....[21]....
        /*2eac*/ 	.word	0x00018a10
        /*2eb0*/ 	.word	0x0000000a
        /*2eb4*/ 	.word	0x00000018
        /*2eb8*/ 	.short	0x010a
        /*2eba*/ 	.byte	0x3f
	.zero		1


	//   ....[22]....
        /*2ebc*/ 	.word	0x00018ae0
        /*2ec0*/ 	.word	0x00000005
        /*2ec4*/ 	.word	0x00000000
        /*2ec8*/ 	.short	0x010a
        /*2eca*/ 	.byte	0x3f
	.zero		1


	//   ....[23]....
        /*2ecc*/ 	.word	0x00018b30
        /*2ed0*/ 	.word	0x00000007
        /*2ed4*/ 	.word	0x00000000
        /*2ed8*/ 	.short	0x010a
        /*2eda*/ 	.byte	0x3f
	.zero		1


	//----- nvinfo : EIATTR_NUM_MBARRIERS
	.align		4
.L_37:
        /*2edc*/ 	.byte	0x03, 0x38
        /*2ede*/ 	.short	0x0008


	//----- nvinfo : EIATTR_EXIT_INSTR_OFFSETS
	.align		4
        /*2ee0*/ 	.byte	0x04, 0x1c
        /*2ee2*/ 	.short	(.L_39 - .L_38)


	//   ....[0]....
.L_38:
        /*2ee4*/ 	.word	0x00000a80


	//   ....[1]....
        /*2ee8*/ 	.word	0x00001310


	//   ....[2]....
        /*2eec*/ 	.word	0x00017140


	//   ....[3]....
        /*2ef0*/ 	.word	0x00017760


	//   ....[4]....
        /*2ef4*/ 	.word	0x000188e0


	//----- nvinfo : EIATTR_MAX_THREADS
	.align		4
.L_39:
        /*2ef8*/ 	.byte	0x04, 0x05
        /*2efa*/ 	.short	(.L_41 - .L_40)
.L_40:
        /*2efc*/ 	.word	0x00000180
        /*2f00*/ 	.word	0x00000001
        /*2f04*/ 	.word	0x00000001


	//----- nvinfo : EIATTR_CRS_STACK_SIZE
	.align		4
.L_41:
        /*2f08*/ 	.byte	0x04, 0x1e
        /*2f0a*/ 	.short	(.L_43 - .L_42)
.L_42:
        /*2f0c*/ 	.word	0x00000000


	//----- nvinfo : EIATTR_CBANK_PARAM_SIZE
	.align		4
.L_43:
        /*2f10*/ 	.byte	0x03, 0x19
        /*2f12*/ 	.short	0x0470


	//----- nvinfo : EIATTR_PARAM_CBANK
	.align		4
        /*2f14*/ 	.byte	0x04, 0x0a
        /*2f16*/ 	.short	(.L_45 - .L_44)
	.align		4
.L_44:
        /*2f18*/ 	.word	index@(.nv.constant0._ZN7cutlass13device_kernelINS_4gemm6kernel13GemmUniversalIN4cute5tupleIJiiiiEEENS1_10collective13CollectiveMmaINS1_34MainloopSm90TmaGmmaWarpSpecializedILi3ENS5_IJNS4_1CILi2EEENSA_ILi4EEENSA_ILi1EEEEEENS1_35KernelTmaWarpSpecializedCooperativeEEENS5_IJNSA_ILi256EEESH_NSA_ILi32EEEEEEfNS5_IJlSD_lEEEfSK_NS4_8TiledMMAINS4_8MMA_AtomIJNS4_4SM904GMMA30MMA_64x256x8_F32TF32TF32_SS_TNILNSO_7ScaleInE1ELSQ_1EEEEEENS4_6LayoutINS5_IJSB_SD_SD_EEENS5_IJSD_NSA_ILi0EEESV_EEEEENS5_IJNS4_10UnderscoreESY_SY_EEEEENS4_23SM90_TMA_LOAD_MULTICASTENS4_14ComposedLayoutINS4_7SwizzleILi3ELi4ELi3EEENS4_18smem_ptr_flag_bitsILi32EEENST_INS5_IJNSA_ILi8EEESI_EEENS5_IJSI_SD_EEEEEEEvNS4_8identityES11_S1B_vS1C_EENS_8epilogue10collective6detail29Sm90TmaWarpSpecializedAdapterINS1F_15DefaultEpilogueIfSK_SK_NS1E_6thread17LinearCombinationIfLi1EffLNS1J_9ScaleType4KindE0ELNS_15FloatRoundStyleE2EfEENS1_15EpilogueDefaultEEEEEvvEEEEvNT_6ParamsE)
        /*2f1c*/ 	.short	0x0210
        /*2f1e*/ 	.short	0x0470


	//----- nvinfo : EIATTR_SW_WAR
	.align		4
.L_45:
        /*2f20*/ 	.byte	0x04, 0x36
        /*2f22*/ 	.short	(.L_47 - .L_46)
.L_46:
        /*2f24*/ 	.word	0x00000008
.L_47:


//--------------------- .nv.callgraph             --------------------------
	.section	.nv.callgraph,"",@"SHT_CUDA_CALLGRAPH"
	.align	4
	.sectionentsize	8
	.align		4
        /*0000*/ 	.word	0x00000000
	.align		4
        /*0004*/ 	.word	0xffffffff
	.align		4
        /*0008*/ 	.word	index@(_ZN7cutlass13device_kernelINS_4gemm6kernel13GemmUniversalIN4cute5tupleIJiiiiEEENS1_10collective13CollectiveMmaINS1_34MainloopSm90TmaGmmaWarpSpecializedILi3ENS5_IJNS4_1CILi2EEENSA_ILi4EEENSA_ILi1EEEEEENS1_35KernelTmaWarpSpecializedCooperativeEEENS5_IJNSA_ILi256EEESH_NSA_ILi32EEEEEEfNS5_IJlSD_lEEEfSK_NS4_8TiledMMAINS4_8MMA_AtomIJNS4_4SM904GMMA30MMA_64x256x8_F32TF32TF32_SS_TNILNSO_7ScaleInE1ELSQ_1EEEEEENS4_6LayoutINS5_IJSB_SD_SD_EEENS5_IJSD_NSA_ILi0EEESV_EEEEENS5_IJNS4_10UnderscoreESY_SY_EEEEENS4_23SM90_TMA_LOAD_MULTICASTENS4_14ComposedLayoutINS4_7SwizzleILi3ELi4ELi3EEENS4_18smem_ptr_flag_bitsILi32EEENST_INS5_IJNSA_ILi8EEESI_EEENS5_IJSI_SD_EEEEEEEvNS4_8identityES11_S1B_vS1C_EENS_8epilogue10collective6detail29Sm90TmaWarpSpecializedAdapterINS1F_15DefaultEpilogueIfSK_SK_NS1E_6thread17LinearCombinationIfLi1EffLNS1J_9ScaleType4KindE0ELNS_15FloatRoundStyleE2EfEENS1_15EpilogueDefaultEEEEEvvEEEEvNT_6ParamsE)
	.align		4
        /*000c*/ 	.word	index@(__assertfail)
	.align		4
        /*0010*/ 	.word	0x00000000
	.align		4
        /*0014*/ 	.word	0xfffffffe
	.align		4
        /*0018*/ 	.word	0x00000000
	.align		4
        /*001c*/ 	.word	0xfffffffd
	.align		4
        /*0020*/ 	.word	0x00000000
	.align		4
        /*0024*/ 	.word	0xfffffffc


//--------------------- .nv.constant4             --------------------------
	.section	.nv.constant4,"a",@progbits
	.align	8
	.align		8
.nv.constant4:
        /*0000*/ 	.dword	__assertfail
	.align		8
        /*0008*/ 	.dword	__unnamed_1
	.align		8
        /*0010*/ 	.dword	_ZN40_INTERNAL_3f7b3a8c_4_k_cu_1ed25827_269714cuda3std3__45__cpo5beginE
	.align		8
        /*0018*/ 	.dword	_ZN40_INTERNAL_3f7b3a8c_4_k_cu_1ed25827_269714cuda3std3__45__cpo3endE
	.align		8
        /*0020*/ 	.dword	_ZN40_INTERNAL_3f7b3a8c_4_k_cu_1ed25827_269714cuda3std3__45__cpo6cbeginE
	.align		8
        /*0028*/ 	.dword	_ZN40_INTERNAL_3f7b3a8c_4_k_cu_1ed25827_269714cuda3std3__45__cpo4cendE
	.align		8
        /*0030*/ 	.dword	_ZN40_INTERNAL_3f7b3a8c_4_k_cu_1ed25827_269714cuda3std3__442_GLOBAL__N__3f7b3a8c_4_k_cu_1ed25827_269716ignoreE
	.align		8
        /*0038*/ 	.dword	_ZN40_INTERNAL_3f7b3a8c_4_k_cu_1ed25827_269714cuda3std3__419piecewise_constructE
	.align		8
        /*0040*/ 	.dword	_ZN40_INTERNAL_3f7b3a8c_4_k_cu_1ed25827_269714cuda3std3__48in_placeE
	.align		8
        /*0048*/ 	.dword	_ZN40_INTERNAL_3f7b3a8c_4_k_cu_1ed25827_269714cuda3std6ranges3__45__cpo4swapE
	.align		8
        /*0050*/ 	.dword	_ZN40_INTERNAL_3f7b3a8c_4_k_cu_1ed25827_269714cuda3std6ranges3__45__cpo9iter_moveE
	.align		8
        /*0058*/ 	.dword	_ZN40_INTERNAL_3f7b3a8c_4_k_cu_1ed25827_269714cute7productE
	.align		8
        /*0060*/ 	.dword	_ZN40_INTERNAL_3f7b3a8c_4_k_cu_1ed25827_269714cute1_E
	.align		8
        /*0068*/ 	.dword	$str$22
	.align		8
        /*0070*/ 	.dword	$str$23


//--------------------- .text._ZN7cutlass13device_kernelINS_4gemm6kernel13GemmUniversalIN4cute5tupleIJiiiiEEENS1_10collective13CollectiveMmaINS1_34MainloopSm90TmaGmmaWarpSpecializedILi3ENS5_IJNS4_1CILi2EEENSA_ILi4EEENSA_ILi1EEEEEENS1_35KernelTmaWarpSpecializedCooperativeEEENS5_IJNSA_ILi256EEESH_NSA_ILi32EEEEEEfNS5_IJlSD_lEEEfSK_NS4_8TiledMMAINS4_8MMA_AtomIJNS4_4SM904GMMA30MMA_64x256x8_F32TF32TF32_SS_TNILNSO_7ScaleInE1ELSQ_1EEEEEENS4_6LayoutINS5_IJSB_SD_SD_EEENS5_IJSD_NSA_ILi0EEESV_EEEEENS5_IJNS4_10UnderscoreESY_SY_EEEEENS4_23SM90_TMA_LOAD_MULTICASTENS4_14ComposedLayoutINS4_7SwizzleILi3ELi4ELi3EEENS4_18smem_ptr_flag_bitsILi32EEENST_INS5_IJNSA_ILi8EEESI_EEENS5_IJSI_SD_EEEEEEEvNS4_8identityES11_S1B_vS1C_EENS_8epilogue10collective6detail29Sm90TmaWarpSpecializedAdapterINS1F_15DefaultEpilogueIfSK_SK_NS1E_6thread17LinearCombinationIfLi1EffLNS1J_9ScaleType4KindE0ELNS_15FloatRoundStyleE2EfEENS1_15EpilogueDefaultEEEEEvvEEEEvNT_6ParamsE --------------------------
	.section	.text._ZN7cutlass13device_kernelINS_4gemm6kernel13GemmUniversalIN4cute5tupleIJiiiiEEENS1_10collective13CollectiveMmaINS1_34MainloopSm90TmaGmmaWarpSpecializedILi3ENS5_IJNS4_1CILi2EEENSA_ILi4EEENSA_ILi1EEEEEENS1_35KernelTmaWarpSpecializedCooperativeEEENS5_IJNSA_ILi256EEESH_NSA_ILi32EEEEEEfNS5_IJlSD_lEEEfSK_NS4_8TiledMMAINS4_8MMA_AtomIJNS4_4SM904GMMA30MMA_64x256x8_F32TF32TF32_SS_TNILNSO_7ScaleInE1ELSQ_1EEEEEENS4_6LayoutINS5_IJSB_SD_SD_EEENS5_IJSD_NSA_ILi0EEESV_EEEEENS5_IJNS4_10UnderscoreESY_SY_EEEEENS4_23SM90_TMA_LOAD_MULTICASTENS4_14ComposedLayoutINS4_7SwizzleILi3ELi4ELi3EEENS4_18smem_ptr_flag_bitsILi32EEENST_INS5_IJNSA_ILi8EEESI_EEENS5_IJSI_SD_EEEEEEEvNS4_8identityES11_S1B_vS1C_EENS_8epilogue10collective6detail29Sm90TmaWarpSpecializedAdapterINS1F_15DefaultEpilogueIfSK_SK_NS1E_6thread17LinearCombinationIfLi1EffLNS1J_9ScaleType4KindE0ELNS_15FloatRoundStyleE2EfEENS1_15EpilogueDefaultEEEEEvvEEEEvNT_6ParamsE,"ax",@progbits
	.align	128
.text._ZN7cutlass13device_kernelINS_4gemm6kernel13GemmUniversalIN4cute5tupleIJiiiiEEENS1_10collective13CollectiveMmaINS1_34MainloopSm90TmaGmmaWarpSpecializedILi3ENS5_IJNS4_1CILi2EEENSA_ILi4EEENSA_ILi1EEEEEENS1_35KernelTmaWarpSpecializedCooperativeEEENS5_IJNSA_ILi256EEESH_NSA_ILi32EEEEEEfNS5_IJlSD_lEEEfSK_NS4_8TiledMMAINS4_8MMA_AtomIJNS4_4SM904GMMA30MMA_64x256x8_F32TF32TF32_SS_TNILNSO_7ScaleInE1ELSQ_1EEEEEENS4_6LayoutINS5_IJSB_SD_SD_EEENS5_IJSD_NSA_ILi0EEESV_EEEEENS5_IJNS4_10UnderscoreESY_SY_EEEEENS4_23SM90_TMA_LOAD_MULTICASTENS4_14ComposedLayoutINS4_7SwizzleILi3ELi4ELi3EEENS4_18smem_ptr_flag_bitsILi32EEENST_INS5_IJNSA_ILi8EEESI_EEENS5_IJSI_SD_EEEEEEEvNS4_8identityES11_S1B_vS1C_EENS_8epilogue10collective6detail29Sm90TmaWarpSpecializedAdapterINS1F_15DefaultEpilogueIfSK_SK_NS1E_6thread17LinearCombinationIfLi1EffLNS1J_9ScaleType4KindE0ELNS_15FloatRoundStyleE2EfEENS1_15EpilogueDefaultEEEEEvvEEEEvNT_6ParamsE:
        .type           _ZN7cutlass13device_kernelINS_4gemm6kernel13GemmUniversalIN4cute5tupleIJiiiiEEENS1_10collective13CollectiveMmaINS1_34MainloopSm90TmaGmmaWarpSpecializedILi3ENS5_IJNS4_1CILi2EEENSA_ILi4EEENSA_ILi1EEEEEENS1_35KernelTmaWarpSpecializedCooperativeEEENS5_IJNSA_ILi256EEESH_NSA_ILi32EEEEEEfNS5_IJlSD_lEEEfSK_NS4_8TiledMMAINS4_8MMA_AtomIJNS4_4SM904GMMA30MMA_64x256x8_F32TF32TF32_SS_TNILNSO_7ScaleInE1ELSQ_1EEEEEENS4_6LayoutINS5_IJSB_SD_SD_EEENS5_IJSD_NSA_ILi0EEESV_EEEEENS5_IJNS4_10UnderscoreESY_SY_EEEEENS4_23SM90_TMA_LOAD_MULTICASTENS4_14ComposedLayoutINS4_7SwizzleILi3ELi4ELi3EEENS4_18smem_ptr_flag_bitsILi32EEENST_INS5_IJNSA_ILi8EEESI_EEENS5_IJSI_SD_EEEEEEEvNS4_8identityES11_S1B_vS1C_EENS_8epilogue10collective6detail29Sm90TmaWarpSpecializedAdapterINS1F_15DefaultEpilogueIfSK_SK_NS1E_6thread17LinearCombinationIfLi1EffLNS1J_9ScaleType4KindE0ELNS_15FloatRoundStyleE2EfEENS1_15EpilogueDefaultEEEEEvvEEEEvNT_6ParamsE,@function
        .size           _ZN7cutlass13device_kernelINS_4gemm6kernel13GemmUniversalIN4cute5tupleIJiiiiEEENS1_10collective13CollectiveMmaINS1_34MainloopSm90TmaGmmaWarpSpecializedILi3ENS5_IJNS4_1CILi2EEENSA_ILi4EEENSA_ILi1EEEEEENS1_35KernelTmaWarpSpecializedCooperativeEEENS5_IJNSA_ILi256EEESH_NSA_ILi32EEEEEEfNS5_IJlSD_lEEEfSK_NS4_8TiledMMAINS4_8MMA_AtomIJNS4_4SM904GMMA30MMA_64x256x8_F32TF32TF32_SS_TNILNSO_7ScaleInE1ELSQ_1EEEEEENS4_6LayoutINS5_IJSB_SD_SD_EEENS5_IJSD_NSA_ILi0EEESV_EEEEENS5_IJNS4_10UnderscoreESY_SY_EEEEENS4_23SM90_TMA_LOAD_MULTICASTENS4_14ComposedLayoutINS4_7SwizzleILi3ELi4ELi3EEENS4_18smem_ptr_flag_bitsILi32EEENST_INS5_IJNSA_ILi8EEESI_EEENS5_IJSI_SD_EEEEEEEvNS4_8identityES11_S1B_vS1C_EENS_8epilogue10collective6detail29Sm90TmaWarpSpecializedAdapterINS1F_15DefaultEpilogueIfSK_SK_NS1E_6thread17LinearCombinationIfLi1EffLNS1J_9ScaleType4KindE0ELNS_15FloatRoundStyleE2EfEENS1_15EpilogueDefaultEEEEEvvEEEEvNT_6ParamsE,(.L_x_579 - _ZN7cutlass13device_kernelINS_4gemm6kernel13GemmUniversalIN4cute5tupleIJiiiiEEENS1_10collective13CollectiveMmaINS1_34MainloopSm90TmaGmmaWarpSpecializedILi3ENS5_IJNS4_1CILi2EEENSA_ILi4EEENSA_ILi1EEEEEENS1_35KernelTmaWarpSpecializedCooperativeEEENS5_IJNSA_ILi256EEESH_NSA_ILi32EEEEEEfNS5_IJlSD_lEEEfSK_NS4_8TiledMMAINS4_8MMA_AtomIJNS4_4SM904GMMA30MMA_64x256x8_F32TF32TF32_SS_TNILNSO_7ScaleInE1ELSQ_1EEEEEENS4_6LayoutINS5_IJSB_SD_SD_EEENS5_IJSD_NSA_ILi0EEESV_EEEEENS5_IJNS4_10UnderscoreESY_SY_EEEEENS4_23SM90_TMA_LOAD_MULTICASTENS4_14ComposedLayoutINS4_7SwizzleILi3ELi4ELi3EEENS4_18smem_ptr_flag_bitsILi32EEENST_INS5_IJNSA_ILi8EEESI_EEENS5_IJSI_SD_EEEEEEEvNS4_8identityES11_S1B_vS1C_EENS_8epilogue10collective6detail29Sm90TmaWarpSpecializedAdapterINS1F_15DefaultEpilogueIfSK_SK_NS1E_6thread17LinearCombinationIfLi1EffLNS1J_9ScaleType4KindE0ELNS_15FloatRoundStyleE2EfEENS1_15EpilogueDefaultEEEEEvvEEEEvNT_6ParamsE)
        .other          _ZN7cutlass13device_kernelINS_4gemm6kernel13GemmUniversalIN4cute5tupleIJiiiiEEENS1_10collective13CollectiveMmaINS1_34MainloopSm90TmaGmmaWarpSpecializedILi3ENS5_IJNS4_1CILi2EEENSA_ILi4EEENSA_ILi1EEEEEENS1_35KernelTmaWarpSpecializedCooperativeEEENS5_IJNSA_ILi256EEESH_NSA_ILi32EEEEEEfNS5_IJlSD_lEEEfSK_NS4_8TiledMMAINS4_8MMA_AtomIJNS4_4SM904GMMA30MMA_64x256x8_F32TF32TF32_SS_TNILNSO_7ScaleInE1ELSQ_1EEEEEENS4_6LayoutINS5_IJSB_SD_SD_EEENS5_IJSD_NSA_ILi0EEESV_EEEEENS5_IJNS4_10UnderscoreESY_SY_EEEEENS4_23SM90_TMA_LOAD_MULTICASTENS4_14ComposedLayoutINS4_7SwizzleILi3ELi4ELi3EEENS4_18smem_ptr_flag_bitsILi32EEENST_INS5_IJNSA_ILi8EEESI_EEENS5_IJSI_SD_EEEEEEEvNS4_8identityES11_S1B_vS1C_EENS_8epilogue10collective6detail29Sm90TmaWarpSpecializedAdapterINS1F_15DefaultEpilogueIfSK_SK_NS1E_6thread17LinearCombinationIfLi1EffLNS1J_9ScaleType4KindE0ELNS_15FloatRoundStyleE2EfEENS1_15EpilogueDefaultEEEEEvvEEEEvNT_6ParamsE,@"STO_CUDA_ENTRY STV_DEFAULT"
_ZN7cutlass13device_kernelINS_4gemm6kernel13GemmUniversalIN4cute5tupleIJiiiiEEENS1_10collective13CollectiveMmaINS1_34MainloopSm90TmaGmmaWarpSpecializedILi3ENS5_IJNS4_1CILi2EEENSA_ILi4EEENSA_ILi1EEEEEENS1_35KernelTmaWarpSpecializedCooperativeEEENS5_IJNSA_ILi256EEESH_NSA_ILi32EEEEEEfNS5_IJlSD_lEEEfSK_NS4_8TiledMMAINS4_8MMA_AtomIJNS4_4SM904GMMA30MMA_64x256x8_F32TF32TF32_SS_TNILNSO_7ScaleInE1ELSQ_1EEEEEENS4_6LayoutINS5_IJSB_SD_SD_EEENS5_IJSD_NSA_ILi0EEESV_EEEEENS5_IJNS4_10UnderscoreESY_SY_EEEEENS4_23SM90_TMA_LOAD_MULTICASTENS4_14ComposedLayoutINS4_7SwizzleILi3ELi4ELi3EEENS4_18smem_ptr_flag_bitsILi32EEENST_INS5_IJNSA_ILi8EEESI_EEENS5_IJSI_SD_EEEEEEEvNS4_8identityES11_S1B_vS1C_EENS_8epilogue10collective6detail29Sm90TmaWarpSpecializedAdapterINS1F_15DefaultEpilogueIfSK_SK_NS1E_6thread17LinearCombinationIfLi1EffLNS1J_9ScaleType4KindE0ELNS_15FloatRoundStyleE2EfEENS1_15EpilogueDefaultEEEEEvvEEEEvNT_6ParamsE:
[----:B------:R-:W0:Y:S02]  /*0000*/  LDC R1, c[0x0][0x28] ;  /* 0x00000a00ff017b82 */ /* 0x000e240000000800 */
[----:B0-----:R-:W-:Y:S01]  /*0010*/  IADD3 R1, R1, -0x788, RZ ;  /* 0xfffff87801017810 */ /* 0x001fe20007ffe0ff */
[----:B------:R-:W0:Y:S01]  /*0020*/  S2R R4, SR_TID.X ;  /* 0x0000000000047919 */ /* 0x000e220000002100 */
[----:B------:R-:W-:Y:S01]  /*0030*/  ELECT P0, URZ, PT ;  /* 0x00000000003f782f */ /* 0x000fe20003800000 */
[----:B------:R-:W-:Y:S01]  /*0040*/  BSSY B0, `(.L_x_0) ;  /* 0x0000015000007945 */ /* 0x000fe20003800000 */
[--C-:B0-----:R-:W-:Y:S02]  /*0050*/  SHF.R.U32.HI R0, RZ, 0x5, R4.reuse ;  /* 0x00000005ff007819 */ /* 0x101fe40000011604 */
[----:B------:R-:W-:-:S03]  /*0060*/  SHF.R.U32.HI R2, RZ, 0x7, R4 ;  /* 0x00000007ff027819 */ /* 0x000fc60000011604 */
[----:B------:R-:W0:Y:S04]  /*0070*/  SHFL.IDX PT, R3, R0, RZ, 0x1f ;  /* 0x00001fff00037589 */ /* 0x000e2800000e0000 */
[----:B------:R-:W1:Y:S01]  /*0080*/  SHFL.IDX PT, R2, R2, RZ, 0x1f ;  /* 0x00001fff02027589 */ /* 0x000e6200000e0000 */
[----:B0-----:R-:W-:Y:S02]  /*0090*/  R2UR UR9, R3 ;  /* 0x00000000030972ca */ /* 0x001fe400000e0000 */
[----:B-1----:R-:W-:-:S11]  /*00a0*/  R2UR UR5, R2 ;  /* 0x00000000020572ca */ /* 0x002fd600000e0000 */
[----:B------:R-:W-:Y:S02]  /*00b0*/  USHF.R.S32.HI UR4, URZ, 0x1f, UR9 ;  /* 0x0000001f3f047899 */ /* 0x000fe40008011409 */
[----:B------:R-:W-:Y:S02]  /*00c0*/  ISETP.NE.OR P0, PT, RZ, UR9, !P0 ;  /* 0x00000009ff007c0c */ /* 0x000fe4000c705670 */
[----:B------:R-:W-:-:S04]  /*00d0*/  ULEA.HI UR4, UR4, UR9, URZ, 0x2 ;  /* 0x0000000904047291 */ /* 0x000fc8000f8f103f */
[----:B------:R-:W-:-:S04]  /*00e0*/  ULOP3.LUT UR4, UR4, 0xfffffffc, URZ, 0xc0, !UPT ;  /* 0xfffffffc04047892 */ /* 0x000fc8000f8ec03f */
[----:B------:R-:W-:-:S03]  /*00f0*/  UIADD3 UR9, UR9, -UR4, URZ ;  /* 0x8000000409097290 */ /* 0x000fc6000fffe03f */
[----:B------:R-:W-:Y:S09]  /*0100*/  @P0 BRA `(.L_x_1) ;  /* 0x0000000000200947 */ /* 0x000ff20003800000 */
[----:B------:R-:W-:Y:S02]  /*0110*/  ULDC.64 UR6, c[0x0][0x198] ;  /* 0x0000660000067ab9 */ /* 0x000fe40000000a00 */
[----:B------:R-:W-:Y:S02]  /*0120*/  UIADD3 UR10, UP0, UR6, 0xf0, URZ ;  /* 0x000000f0060a7890 */ /* 0x000fe4000ff1e03f */
[----:B------:R-:W-:Y:S02]  /*0130*/  UIADD3 UR6, UP1, UR6, 0x1f0, URZ ;  /* 0x000001f006067890 */ /* 0x000fe4000ff3e03f */
[----:B------:R-:W-:Y:S02]  /*0140*/  UIADD3.X UR11, URZ, UR7, URZ, UP0, !UPT ;  /* 0x000000073f0b7290 */ /* 0x000fe400087fe43f */
[----:B------:R-:W-:-:S07]  /*0150*/  UIADD3.X UR7, URZ, UR7, URZ, UP1, !UPT ;  /* 0x000000073f077290 */ /* 0x000fce0008ffe43f */
[----:B------:R0:W-:Y:S02]  /*0160*/  UTMACCTL.PF [UR10] ;  /* 0x000000000a0079b9 */ /* 0x0001e40008040000 */
[----:B------:R0:W-:Y:S02]  /*0170*/  UTMACCTL.PF [UR6] ;  /* 0x00000000060079b9 */ /* 0x0001e40008040000 */
[----:B0-----:R-:W-:Y:S01]  /*0180*/  NOP ;  /* 0x0000000000007918 */ /* 0x001fe20000000000 */
.L_x_1:
[----:B------:R-:W-:Y:S05]  /*0190*/  BSYNC B0 ;  /* 0x0000000000007941 */ /* 0x000fea0003800000 */
.L_x_0:
[----:B------:R-:W0:Y:S01]  /*01a0*/  SHFL.IDX PT, R2, R0, RZ, 0x1f ;  /* 0x00001fff00027589 */ /* 0x000e2200000e0000 */
[----:B------:R-:W-:Y:S01]  /*01b0*/  UISETP.NE.AND UP0, UPT, UR9, 0x3, UPT ;  /* 0x000000030900788c */ /* 0x000fe2000bf05270 */
[----:B------:R-:W-:Y:S01]  /*01c0*/  ISETP.NE.AND P1, PT, RZ, UR5, PT ;  /* 0x00000005ff007c0c */ /* 0x000fe2000bf25270 */
[----:B------:R-:W-:Y:S02]  /*01d0*/  UIADD3 UR16, UR5, -0x1, URZ ;  /* 0xffffffff05107890 */ /* 0x000fe4000fffe03f */
[----:B------:R-:W-:Y:S02]  /*01e0*/  UISETP.EQ.OR UP0, UPT, UR9, URZ, !UP0 ;  /* 0x0000003f0900728c */ /* 0x000fe4000c702670 */
[----:B------:R-:W-:Y:S02]  /*01f0*/  UISETP.GE.U32.AND UP1, UPT, UR16, 0x2, UPT ;  /* 0x000000021000788c */ /* 0x000fe4000bf26070 */
[----:B------:R-:W-:-:S04]  /*0200*/  UISETP.EQ.AND UP0, UPT, UR5, URZ, UP0 ;  /* 0x0000003f0500728c */ /* 0x000fc80008702270 */
[----:B------:R-:W-:-:S04]  /*0210*/  USEL UR40, URZ, 0x1, !UP0 ;  /* 0x000000013f287887 */ /* 0x000fc8000c000000 */
[----:B------:R-:W-:Y:S01]  /*0220*/  USEL UR40, UR40, 0x2, UP1 ;  /* 0x0000000228287887 */ /* 0x000fe20008800000 */
[----:B0-----:R-:W-:-:S13]  /*0230*/  ISETP.NE.AND P0, PT, R2, RZ, PT ;  /* 0x000000ff0200720c */ /* 0x001fda0003f05270 */
[----:B------:R-:W-:Y:S05]  /*0240*/  @P0 BRA `(.L_x_2) ;  /* 0x0000000000500947 */ /* 0x000fea0003800000 */
[----:B------:R-:W0:Y:S01]  /*0250*/  S2UR UR8, SR_CgaCtaId ;  /* 0x00000000000879c3 */ /* 0x000e220000008800 */
[----:B------:R-:W-:Y:S01]  /*0260*/  UMOV UR4, 0x400 ;  /* 0x0000040000047882 */ /* 0x000fe20000000000 */
[----:B------:R-:W-:Y:S01]  /*0270*/  UMOV UR5, 0x1 ;  /* 0x0000000100057882 */ /* 0x000fe20000000000 */
[----:B------:R-:W-:Y:S01]  /*0280*/  UMOV UR6, 0xa ;  /* 0x0000000a00067882 */ /* 0x000fe20000000000 */
[----:B------:R-:W-:Y:S01]  /*0290*/  ELECT P0, URZ, PT ;  /* 0x00000000003f782f */ /* 0x000fe20003800000 */
[----:B------:R-:W-:-:S04]  /*02a0*/  UIADD3 UR6, -UR6, 0x100000, URZ ;  /* 0x0010000006067890 */ /* 0x000fc8000fffe13f */
[----:B------:R-:W-:Y:S02]  /*02b0*/  USHF.L.U32 UR7, UR6, 0xb, URZ ;  /* 0x0000000b06077899 */ /* 0x000fe4000800063f */
[----:B------:R-:W-:Y:S02]  /*02c0*/  USHF.L.U32 UR6, UR6, 0x1, URZ ;  /* 0x0000000106067899 */ /* 0x000fe4000800063f */
[----:B0-----:R-:W-:Y:S02]  /*02d0*/  ULEA UR8, UR8, UR4, 0x18 ;  /* 0x0000000408087291 */ /* 0x001fe4000f8ec03f */
[----:B------:R-:W-:-:S04]  /*02e0*/  UIADD3 UR4, -UR5, 0x100000, URZ ;  /* 0x0010000005047890 */ /* 0x000fc8000fffe13f */
[----:B------:R-:W-:Y:S02]  /*02f0*/  USHF.L.U32 UR5, UR4, 0xb, URZ ;  /* 0x0000000b04057899 */ /* 0x000fe4000800063f */
[----:B------:R-:W-:Y:S01]  /*0300*/  USHF.L.U32 UR4, UR4, 0x1, URZ ;  /* 0x0000000104047899 */ /* 0x000fe2000800063f */
[----:B------:R-:W0:Y:S11]  /*0310*/  FENCE.VIEW.ASYNC.S ;  /* 0x00000000000073c6 */ /* 0x000e360000000000 */
[----:B0-----:R0:W1:Y:S01]  /*0320*/  SYNCS.EXCH.64 URZ, [UR8], UR4 ;  /* 0x00000004083f75b2 */ /* 0x0010620008000100 */
[----:B------:R0:W2:Y:S01]  /*0330*/  SYNCS.EXCH.64 URZ, [UR8+0x18], UR6 ;  /* 0x00001806083f75b2 */ /* 0x0000a20008000100 */
[----:B------:R0:W3:Y:S01]  /*0340*/  SYNCS.EXCH.64 URZ, [UR8+0x8], UR4 ;  /* 0x00000804083f75b2 */ /* 0x0000e20008000100 */
[----:B------:R0:W4:Y:S01]  /*0350*/  SYNCS.EXCH.64 URZ, [UR8+0x20], UR6 ;  /* 0x00002006083f75b2 */ /* 0x0001220008000100 */
[----:B------:R0:W0:Y:S01]  /*0360*/  SYNCS.EXCH.64 URZ, [UR8+0x10], UR4 ;  /* 0x00001004083f75b2 */ /* 0x0000220008000100 */
[----:B------:R0:W0:Y:S01]  /*0370*/  SYNCS.EXCH.64 URZ, [UR8+0x28], UR6 ;  /* 0x00002806083f75b2 */ /* 0x0000220008000100 */
[----:B------:R-:W-:Y:S01]  /*0380*/  NOP ;  /* 0x0000000000007918 */ /* 0x000fe20000000000 */
.L_x_2:
[----:B------:R-:W5:Y:S01]  /*0390*/  S2UR UR13, SR_CTAID.X ;  /* 0x00000000000d79c3 */ /* 0x000f620000002500 */
[----:B------:R-:W-:Y:S01]  /*03a0*/  SHF.R.S32.HI R3, RZ, 0x1f, R4 ;  /* 0x0000001fff037819 */ /* 0x000fe20000011404 */
[----:B------:R5:W1:Y:S01]  /*03b0*/  SHFL.IDX PT, R6, R0, RZ, 0x1f ;  /* 0x00001fff00067589 */ /* 0x000a6200000e0000 */
[----:B0-----:R-:W-:Y:S01]  /*03c0*/  ULDC UR4, c[0x0][0x150] ;  /* 0x0000540000047ab9 */ /* 0x001fe20000000800 */
[----:B------:R-:W-:Y:S02]  /*03d0*/  ELECT P0, URZ, PT ;  /* 0x00000000003f782f */ /* 0x000fe40003800000 */
[----:B------:R-:W-:Y:S01]  /*03e0*/  LEA.HI R3, R3, R4, RZ, 0x7 ;  /* 0x0000000403037211 */ /* 0x000fe200078f38ff */
[----:B------:R-:W-:Y:S01]  /*03f0*/  ULDC UR5, c[0x0][0x154] ;  /* 0x0000550000057ab9 */ /* 0x000fe20000000800 */
[----:B------:R-:W-:Y:S01]  /*0400*/  SHF.R.S32.HI R7, RZ, 0x1f, R2 ;  /* 0x0000001fff077819 */ /* 0x000fe20000011402 */
[----:B------:R-:W0:Y:S01]  /*0410*/  S2UR UR10, SR_CTAID.Y ;  /* 0x00000000000a79c3 */ /* 0x000e220000002600 */
[----:B------:R-:W-:Y:S01]  /*0420*/  LOP3.LUT R3, R3, 0xffffff80, RZ, 0xc0, !PT ;  /* 0xffffff8003037812 */ /* 0x000fe200078ec0ff */
[----:B------:R-:W-:Y:S01]  /*0430*/  ULDC UR8, c[0x0][0x144] ;  /* 0x0000510000087ab9 */ /* 0x000fe20000000800 */
[----:B------:R-:W-:Y:S01]  /*0440*/  LEA.HI R7, R7, R2, RZ, 0x2 ;  /* 0x0000000207077211 */ /* 0x000fe200078f10ff */
[----:B------:R-:W-:Y:S01]  /*0450*/  NOP ;  /* 0x0000000000007918 */ /* 0x000fe20000000000 */
[----:B------:R-:W-:Y:S01]  /*0460*/  NOP ;  /* 0x0000000000007918 */ /* 0x000fe20000000000 */
[----:B------:R-:W-:Y:S01]  /*0470*/  IMAD.IADD R3, R4, 0x1, -R3 ;  /* 0x0000000104037824 */ /* 0x000fe200078e0a03 */
[----:B------:R-:W-:Y:S01]  /*0480*/  LOP3.LUT R7, R7, 0x3ffffffc, RZ, 0xc0, !PT ;  /* 0x3ffffffc07077812 */ /* 0x000fe200078ec0ff */
[----:B------:R-:W-:Y:S01]  /*0490*/  ULDC UR11, c[0x0][0x148] ;  /* 0x00005200000b7ab9 */ /* 0x000fe20000000800 */
[----:B------:R-:W-:-:S02]  /*04a0*/  IMAD.MOV.U32 R17, RZ, RZ, 0x1 ;  /* 0x00000001ff117424 */ /* 0x000fc400078e00ff */
[----:B------:R-:W-:Y:S01]  /*04b0*/  SHF.R.S32.HI R4, RZ, 0x1f, R3 ;  /* 0x0000001fff047819 */ /* 0x000fe20000011403 */
[----:B------:R-:W-:-:S03]  /*04c0*/  IMAD.IADD R2, R2, 0x1, -R7 ;  /* 0x0000000102027824 */ /* 0x000fc600078e0a07 */
[----:B------:R-:W-:Y:S02]  /*04d0*/  LEA.HI R4, R4, R3, RZ, 0x3 ;  /* 0x0000000304047211 */ /* 0x000fe400078f18ff */
[----:B-----5:R-:W-:Y:S02]  /*04e0*/  I2FP.F32.U32 R5, UR13 ;  /* 0x0000000d00057c45 */ /* 0x020fe40008201000 */
[--C-:B------:R-:W-:Y:S02]  /*04f0*/  SHF.R.S32.HI R0, RZ, 0x3, R4.reuse ;  /* 0x00000003ff007819 */ /* 0x100fe40000011404 */
[----:B-1----:R-:W-:Y:S01]  /*0500*/  ISETP.NE.OR P0, PT, R6, RZ, !P0 ;  /* 0x000000ff0600720c */ /* 0x002fe20004705670 */
[----:B------:R-:W-:Y:S01]  /*0510*/  FMUL R8, R5, UR4 ;  /* 0x0000000405087c20 */ /* 0x000fe20008400000 */
[----:B------:R-:W-:-:S04]  /*0520*/  SHF.R.S32.HI R5, RZ, 0x1f, R4 ;  /* 0x0000001fff057819 */ /* 0x000fc80000011404 */
[----:B------:R-:W-:Y:S01]  /*0530*/  LEA.HI R5, R5, R0, RZ, 0x2 ;  /* 0x0000000005057211 */ /* 0x000fe200078f10ff */
[----:B------:R-:W1:Y:S03]  /*0540*/  F2I.U32.TRUNC.NTZ R8, R8 ;  /* 0x0000000800087305 */ /* 0x000e66000020f000 */
[----:B------:R-:W-:-:S03]  /*0550*/  LOP3.LUT R5, R5, 0xfffffffc, RZ, 0xc0, !PT ;  /* 0xfffffffc05057812 */ /* 0x000fc600078ec0ff */
[----:B------:R-:W-:Y:S01]  /*0560*/  VOTEU.ALL UP0, P0 ;  /* 0x00000000003f7886 */ /* 0x000fe20000000000 */
[----:B------:R-:W-:Y:S01]  /*0570*/  IADD3 R5, R0, -R5, RZ ;  /* 0x8000000500057210 */ /* 0x000fe20007ffe0ff */
[----:B------:R-:W-:Y:S01]  /*0580*/  VOTEU.ALL UP1, P0 ;  /* 0x00000000003f7886 */ /* 0x000fe20000020000 */
[----:B0-----:R-:W-:Y:S02]  /*0590*/  I2FP.F32.U32 R0, UR10 ;  /* 0x0000000a00007c45 */ /* 0x001fe40008201000 */
[----:B------:R-:W0:Y:S01]  /*05a0*/  @!UP0 S2UR UR7, SR_CgaCtaId ;  /* 0x00000000000789c3 */ /* 0x000e220000008800 */
[----:B------:R-:W-:Y:S01]  /*05b0*/  LEA R2, R2, R5, 0x2 ;  /* 0x0000000502027211 */ /* 0x000fe200078e10ff */
[----:B------:R-:W-:Y:S01]  /*05c0*/  @!UP0 UMOV UR6, 0x400 ;  /* 0x0000040000068882 */ /* 0x000fe20000000000 */
[----:B------:R-:W-:Y:S01]  /*05d0*/  FMUL R4, R0, UR5 ;  /* 0x0000000500047c20 */ /* 0x000fe20008400000 */
[----:B-1----:R-:W-:Y:S02]  /*05e0*/  R2UR UR4, R8 ;  /* 0x00000000080472ca */ /* 0x002fe400000e0000 */
[----:B------:R-:W-:-:S03]  /*05f0*/  LEA.HI R0, R2, R2, RZ, 0x1 ;  /* 0x0000000202007211 */ /* 0x000fc600078f08ff */
[----:B------:R-:W1:Y:S01]  /*0600*/  F2I.U32.TRUNC.NTZ R4, R4 ;  /* 0x0000000400047305 */ /* 0x000e62000020f000 */
[----:B------:R-:W-:-:S05]  /*0610*/  LOP3.LUT R5, R0, 0xfffffffe, RZ, 0xc0, !PT ;  /* 0xfffffffe00057812 */ /* 0x000fca00078ec0ff */
[----:B------:R-:W-:Y:S02]  /*0620*/  IMAD.IADD R5, R2, 0x1, -R5 ;  /* 0x0000000102057824 */ /* 0x000fe400078e0a05 */
[----:B------:R-:W-:-:S04]  /*0630*/  UIADD3 UR4, -UR4, URZ, URZ ;  /* 0x0000003f04047290 */ /* 0x000fc8000fffe13f */
[----:B------:R-:W-:Y:S01]  /*0640*/  UIMAD UR8, UR8, UR4, UR13 ;  /* 0x00000004080872a4 */ /* 0x000fe2000f8e020d */
[----:B-1----:R-:W-:Y:S02]  /*0650*/  R2UR UR12, R4 ;  /* 0x00000000040c72ca */ /* 0x002fe400000e0000 */
[----:B------:R-:W-:Y:S01]  /*0660*/  UMOV UR4, 0x20 ;  /* 0x0000002000047882 */ /* 0x000fe20000000000 */
[----:B------:R-:W1:Y:S02]  /*0670*/  LDC R4, c[0x0][0x140] ;  /* 0x00005000ff047b82 */ /* 0x000e640000000800 */
[----:B------:R-:W-:Y:S01]  /*0680*/  ISETP.NE.AND P3, PT, R5, UR8, PT ;  /* 0x0000000805007c0c */ /* 0x000fe2000bf65270 */
[----:B------:R-:W-:-:S04]  /*0690*/  @!UP0 UIADD3 UR4, -UR4, 0x100000, URZ ;  /* 0x0010000004048890 */ /* 0x000fc8000fffe13f */
[----:B------:R-:W-:Y:S02]  /*06a0*/  @!UP0 USHF.L.U32 UR5, UR4, 0xb, URZ ;  /* 0x0000000b04058899 */ /* 0x000fe4000800063f */
[----:B------:R-:W-:Y:S01]  /*06b0*/  @!UP0 USHF.L.U32 UR4, UR4, 0x1, URZ ;  /* 0x0000000104048899 */ /* 0x000fe2000800063f */
[C---:B------:R-:W-:Y:S01]  /*06c0*/  SHF.L.U32 R5, R2.reuse, 0x2, RZ ;  /* 0x0000000202057819 */ /* 0x040fe200000006ff */
[----:B0-----:R-:W-:Y:S01]  /*06d0*/  @!UP0 ULEA UR6, UR7, UR6, 0x18 ;  /* 0x0000000607068291 */ /* 0x001fe2000f8ec03f */
[----:B------:R-:W-:Y:S02]  /*06e0*/  VOTEU.ALL UP0, P0 ;  /* 0x00000000003f7886 */ /* 0x000fe40000000000 */
[----:B------:R-:W-:Y:S02]  /*06f0*/  LOP3.LUT R152, R2, 0xc, R5, 0x78, !PT ;  /* 0x0000000c02987812 */ /* 0x000fe400078e7805 */
[----:B------:R-:W-:Y:S01]  /*0700*/  LOP3.LUT P0, RZ, R3, 0x7, RZ, 0xc0, !PT ;  /* 0x0000000703ff7812 */ /* 0x000fe2000780c0ff */
[----:B------:R-:W-:-:S03]  /*0710*/  UIADD3 UR12, -UR12, URZ, URZ ;  /* 0x0000003f0c0c7290 */ /* 0x000fc6000fffe13f */
[C---:B------:R-:W-:Y:S02]  /*0720*/  ISETP.LT.U32.AND P0, PT, R152.reuse, 0x8, !P0 ;  /* 0x000000089800780c */ /* 0x040fe40004701070 */
[----:B------:R-:W-:Y:S01]  /*0730*/  @P3 LEA.HI R0, R152, R152, RZ, 0x1 ;  /* 0x0000009898003211 */ /* 0x000fe200078f08ff */
[----:B------:R-:W0:Y:S02]  /*0740*/  FENCE.VIEW.ASYNC.S ;  /* 0x00000000000073c6 */ /* 0x000e240000000000 */
[----:B0-----:R-:W0:Y:S01]  /*0750*/  @!UP0 SYNCS.EXCH.64 URZ, [UR6+0x40], UR4 ;  /* 0x00004004063f85b2 */ /* 0x001e220008000100 */
[----:B------:R-:W-:Y:S02]  /*0760*/  @P3 SHF.R.S32.HI R0, RZ, 0x1, R0 ;  /* 0x00000001ff003819 */ /* 0x000fe40000011400 */
[----:B-1----:R-:W-:Y:S01]  /*0770*/  ISETP.EQ.U32.AND P2, PT, R4, 0x1, PT ;  /* 0x000000010400780c */ /* 0x002fe20003f42070 */
[----:B------:R1:W0:Y:S01]  /*0780*/  @!UP1 SYNCS.EXCH.64 URZ, [UR6+0x48], UR4 ;  /* 0x00004804063f95b2 */ /* 0x0002220008000100 */
[----:B------:R-:W-:Y:S01]  /*0790*/  NOP ;  /* 0x0000000000007918 */ /* 0x000fe20000000000 */
[----:B-1----:R-:W-:-:S06]  /*07a0*/  UIMAD UR4, UR11, UR12, UR10 ;  /* 0x0000000c0b0472a4 */ /* 0x002fcc000f8e020a */
[----:B------:R-:W-:Y:S02]  /*07b0*/  @P3 ISETP.NE.AND P4, PT, R0, UR4, PT ;  /* 0x0000000400003c0c */ /* 0x000fe4000bf85270 */
[----:B------:R-:W-:Y:S02]  /*07c0*/  SEL R0, RZ, 0x1, !P0 ;  /* 0x00000001ff007807 */ /* 0x000fe40004000000 */
[----:B------:R-:W-:-:S04]  /*07d0*/  @P3 SEL R17, RZ, 0x1, P4 ;  /* 0x00000001ff113807 */ /* 0x000fc80002000000 */
[----:B------:R-:W-:Y:S01]  /*07e0*/  LOP3.LUT R17, R17, R0, RZ, 0xc0, !PT ;  /* 0x0000000011117212 */ /* 0x000fe200078ec0ff */
[----:B------:R-:W-:Y:S06]  /*07f0*/  @!P2 BRA `(.L_x_3) ;  /* 0x000000000008a947 */ /* 0x000fec0003800000 */
[----:B0-234-:R-:W-:Y:S01]  /*0800*/  UCGABAR_ARV ;  /* 0x00000000000079c7 */ /* 0x01dfe20008000000 */
[----:B------:R-:W-:Y:S05]  /*0810*/  BRA `(.L_x_4) ;  /* 0x0000000000047947 */ /* 0x000fea0003800000 */
.L_x_3:
[----:B0-234-:R-:W-:Y:S01]  /*0820*/  NOP ;  /* 0x0000000000007918 */ /* 0x01dfe20000000000 */
.L_x_4:
[----:B------:R-:W-:Y:S01]  /*0830*/  ULDC UR4, c[0x0][0x65c] ;  /* 0x0001970000047ab9 */ /* 0x000fe20000000800 */
[----:B------:R-:W-:Y:S01]  /*0840*/  UMOV UR5, URZ ;  /* 0x0000003f00057c82 */ /* 0x000fe20008000000 */
[----:B------:R-:W-:-:S03]  /*0850*/  UISETP.NE.AND UP0, UPT, UR4, 0x1, UPT ;  /* 0x000000010400788c */ /* 0x000fc6000bf05270 */
[----:B------:R-:W-:Y:S01]  /*0860*/  UMOV UR4, UR13 ;  /* 0x0000000d00047c82 */ /* 0x000fe20008000000 */
[----:B------:R-:W-:Y:S02]  /*0870*/  UP2UR UR45, UPR, URZ, 0x1 ;  /* 0x000000013f2d7883 */ /* 0x000fe40008000000 */
[----:B------:R-:W-:Y:S02]  /*0880*/  PLOP3.LUT P0, PT, PT, PT, UP0, 0x80, 0x0 ;  /* 0x000000000000781c */ /* 0x000fe40003f0f008 */
[----:B------:R-:W-:Y:S02]  /*0890*/  PLOP3.LUT P3, PT, PT, PT, UP0, 0x80, 0x0 ;  /* 0x000000000000781c */ /* 0x000fe40003f6f008 */
[----:B------:R-:W-:Y:S01]  /*08a0*/  PLOP3.LUT P5, PT, PT, PT, UP0, 0x80, 0x0 ;  /* 0x000000000000781c */ /* 0x000fe20003faf008 */
[----:B------:R-:W-:Y:S01]  /*08b0*/  @UP0 ULDC UR14, c[0x0][0x10] ;  /* 0x00000400000e0ab9 */ /* 0x000fe20000000800 */
[----:B------:R-:W-:Y:S01]  /*08c0*/  @UP0 UMOV UR6, UR10 ;  /* 0x0000000a00060c82 */ /* 0x000fe20008000000 */
[----:B------:R-:W-:Y:S01]  /*08d0*/  @UP0 UMOV UR7, URZ ;  /* 0x0000003f00070c82 */ /* 0x000fe20008000000 */
[----:B------:R-:W-:Y:S01]  /*08e0*/  PLOP3.LUT P4, PT, PT, PT, UP0, 0x80, 0x0 ;  /* 0x000000000000781c */ /* 0x000fe20003f8f008 */
[----:B------:R-:W-:-:S03]  /*08f0*/  @UP0 UIMAD.WIDE.U32 UR14, UR13, UR14, UR6 ;  /* 0x0000000e0d0e02a5 */ /* 0x000fc6000f8e0006 */
[----:B------:R-:W-:Y:S01]  /*0900*/  @!UP0 ULDC UR7, c[0x0][0xc] ;  /* 0x0000030000078ab9 */ /* 0x000fe20000000800 */
[----:B------:R-:W-:Y:S01]  /*0910*/  @UP0 UMOV UR6, URZ ;  /* 0x0000003f00060c82 */ /* 0x000fe20008000000 */
[----:B------:R-:W-:Y:S01]  /*0920*/  @!UP0 UIMAD.WIDE.U32 UR4, UR10, UR7, UR4 ;  /* 0x000000070a0482a5 */ /* 0x000fe2000f8e0004 */
[----:B------:R-:W-:Y:S01]  /*0930*/  MOV R2, UR14 ;  /* 0x0000000e00027c02 */ /* 0x000fe20008000f00 */
[----:B------:R-:W-:Y:S02]  /*0940*/  @UP0 UIADD3 UR6, UR15, UR6, URZ ;  /* 0x000000060f060290 */ /* 0x000fe4000fffe03f */
[----:B------:R-:W-:Y:S01]  /*0950*/  IMAD.U32 R3, RZ, RZ, UR15 ;  /* 0x0000000fff037e24 */ /* 0x000fe2000f8e00ff */
[----:B------:R-:W-:Y:S01]  /*0960*/  @P0 MOV R7, R2 ;  /* 0x0000000200070202 */ /* 0x000fe20000000f00 */
[----:B------:R-:W-:Y:S01]  /*0970*/  IMAD.U32 R5, RZ, RZ, UR5 ;  /* 0x00000005ff057e24 */ /* 0x000fe2000f8e00ff */
[----:B------:R-:W-:Y:S01]  /*0980*/  MOV R2, UR4 ;  /* 0x0000000400027c02 */ /* 0x000fe20008000f00 */
[----:B------:R-:W-:Y:S01]  /*0990*/  @P3 IMAD.U32 R6, RZ, RZ, UR6 ;  /* 0x00000006ff063e24 */ /* 0x000fe2000f8e00ff */
[----:B------:R-:W-:Y:S01]  /*09a0*/  MOV R4, UR4 ;  /* 0x0000000400047c02 */ /* 0x000fe20008000f00 */
[----:B------:R-:W-:Y:S01]  /*09b0*/  @!P5 IMAD.MOV.U32 R6, RZ, RZ, R5 ;  /* 0x000000ffff06d224 */ /* 0x000fe200078e0005 */
[----:B------:R-:W-:Y:S01]  /*09c0*/  @!P4 MOV R7, R2 ;  /* 0x000000020007c202 */ /* 0x000fe20000000f00 */
[----:B------:R-:W-:-:S03]  /*09d0*/  IMAD.U32 R3, RZ, RZ, UR5 ;  /* 0x00000005ff037e24 */ /* 0x000fc6000f8e00ff */
[----:B------:R0:W-:Y:S04]  /*09e0*/  STL [R1+0x200], R6 ;  /* 0x0002000601007387 */ /* 0x0001e80000100800 */
[----:B------:R0:W-:Y:S01]  /*09f0*/  STL [R1+0x204], R7 ;  /* 0x0002040701007387 */ /* 0x0001e20000100800 */
[----:B------:R-:W-:Y:S05]  /*0a00*/  @!P2 BRA `(.L_x_5) ;  /* 0x00000000000ca947 */ /* 0x000fea0003800000 */
[----:B------:R-:W-:Y:S01]  /*0a10*/  UCGABAR_WAIT ;  /* 0x0000000000007dc7 */ /* 0x000fe20008000000 */
[----:B------:R-:W-:Y:S01]  /*0a20*/  CCTL.IVALL ;  /* 0x00000000ff00798f */ /* 0x000fe20002000000 */
[----:B------:R-:W-:Y:S05]  /*0a30*/  BRA `(.L_x_6) ;  /* 0x0000000000047947 */ /* 0x000fea0003800000 */
.L_x_5:
[----:B------:R-:W-:Y:S06]  /*0a40*/  BAR.SYNC.DEFER_BLOCKING 0x0 ;  /* 0x0000000000007b1d */ /* 0x000fec0000010000 */
.L_x_6:
[----:B------:R-:W-:Y:S05]  /*0a50*/  @!P1 BRA `(.L_x_7) ;  /* 0x0000016400bc9947 */ /* 0x000fea0003800000 */
[----:B------:R-:W-:-:S06]  /*0a60*/  UISETP.GT.U32.AND UP0, UPT, UR16, 0x1, UPT ;  /* 0x000000011000788c */ /* 0x000fcc000bf04070 */
[----:B------:R-:W-:-:S13]  /*0a70*/  PLOP3.LUT P0, PT, PT, PT, UP0, 0x80, 0x0 ;  /* 0x000000000000781c */ /* 0x000fda0003f0f008 */
[----:B------:R-:W-:Y:S05]  /*0a80*/  @P0 EXIT ;  /* 0x000000000000094d */ /* 0x000fea0003800000 */
[----:B------:R-:W-:Y:S01]  /*0a90*/  ULDC.64 UR4, c[0x0][0x650] ;  /* 0x0001940000047ab9 */ /* 0x000fe20000000a00 */
[----:B------:R-:W-:Y:S01]  /*0aa0*/  UMOV UR41, 0xffffffff ;  /* 0xffffffff00297882 */ /* 0x000fe20000000000 */
[----:B------:R-:W-:Y:S01]  /*0ab0*/  ISETP.GE.U32.AND P0, PT, R7, UR4, PT ;  /* 0x0000000407007c0c */ /* 0x000fe2000bf06070 */
[----:B------:R-:W-:Y:S01]  /*0ac0*/  UMOV UR42, 0xffffffff ;  /* 0xffffffff002a7882 */ /* 0x000fe20000000000 */
[----:B------:R-:W-:Y:S01]  /*0ad0*/  UMOV UR43, 0xffffffff ;  /* 0xffffffff002b7882 */ /* 0x000fe20000000000 */
[----:B------:R-:W-:Y:S02]  /*0ae0*/  PRMT R0, RZ, 0x7610, R0 ;  /* 0x00007610ff007816 */ /* 0x000fe40000000000 */
[----:B------:R-:W-:-:S13]  /*0af0*/  ISETP.GE.U32.AND.EX P0, PT, R6, UR5, PT, P0 ;  /* 0x0000000506007c0c */ /* 0x000fda000bf06100 */
[----:B------:R-:W-:Y:S05]  /*0b00*/  @P0 BRA `(.L_x_8) ;  /* 0x0000000400480947 */ /* 0x000fea0003800000 */
[----:B------:R-:W-:Y:S01]  /*0b10*/  ULDC.64 UR16, c[0x0][0x628] ;  /* 0x00018a0000107ab9 */ /* 0x000fe20000000a00 */
[C---:B------:R-:W-:Y:S01]  /*0b20*/  R2UR UR19, R7.reuse ;  /* 0x00000000071372ca */ /* 0x040fe200000e0000 */
[----:B------:R-:W-:Y:S01]  /*0b30*/  ULDC UR18, c[0x0][0x630] ;  /* 0x00018c0000127ab9 */ /* 0x000fe20000000800 */
[----:B------:R-:W-:Y:S02]  /*0b40*/  ISETP.NE.U32.AND P0, PT, RZ, UR16, PT ;  /* 0x00000010ff007c0c */ /* 0x000fe4000bf05070 */
[----:B------:R-:W-:Y:S02]  /*0b50*/  R2UR UR4, R7 ;  /* 0x00000000070472ca */ /* 0x000fe400000e0000 */
[----:B------:R-:W-:Y:S02]  /*0b60*/  ISETP.NE.AND.EX P0, PT, RZ, UR17, PT, P0 ;  /* 0x00000011ff007c0c */ /* 0x000fe4000bf05300 */
[----:B------:R-:W-:-:S11]  /*0b70*/  R2UR UR5, R6 ;  /* 0x00000000060572ca */ /* 0x000fd600000e0000 */
[----:B------:R-:W-:Y:S05]  /*0b80*/  @!P0 BRA `(.L_x_9) ;  /* 0x0000000000308947 */ /* 0x000fea0003800000 */
[----:B------:R-:W-:Y:S01]  /*0b90*/  R2UR UR4, R7 ;  /* 0x00000000070472ca */ /* 0x000fe200000e0000 */
[----:B------:R-:W-:Y:S01]  /*0ba0*/  ULDC UR9, c[0x0][0x634] ;  /* 0x00018d0000097ab9 */ /* 0x000fe20000000800 */
[----:B------:R-:W-:-:S11]  /*0bb0*/  R2UR UR13, R6 ;  /* 0x00000000060d72ca */ /* 0x000fd600000e0000 */
[----:B------:R-:W-:-:S04]  /*0bc0*/  UIADD3 UR9, UP0, UR4, UR9, URZ ;  /* 0x0000000904097290 */ /* 0x000fc8000ff1e03f */
[----:B------:R-:W-:-:S04]  /*0bd0*/  UIADD3.X UR13, URZ, UR13, URZ, UP0, !UPT ;  /* 0x0000000d3f0d7290 */ /* 0x000fc800087fe43f */
[----:B------:R-:W-:-:S04]  /*0be0*/  UIMAD.WIDE.U32 UR4, UR13, UR16, URZ ;  /* 0x000000100d0472a5 */ /* 0x000fc8000f8e003f */
[----:B------:R-:W-:Y:S02]  /*0bf0*/  UIMAD.WIDE.U32 UR6, UP0, UR9, UR17, UR4 ;  /* 0x00000011090672a5 */ /* 0x000fe4000f800004 */
[----:B------:R-:W-:Y:S02]  /*0c00*/  UIMAD.WIDE.U32 UR4, UR9, UR16, URZ ;  /* 0x00000010090472a5 */ /* 0x000fe4000f8e003f */
[----:B------:R-:W-:Y:S02]  /*0c10*/  UIADD3.X UR15, URZ, URZ, URZ, UP0, !UPT ;  /* 0x0000003f3f0f7290 */ /* 0x000fe400087fe43f */
[----:B------:R-:W-:Y:S01]  /*0c20*/  UIADD3 URZ, UP0, UR5, UR6, URZ ;  /* 0x00000006053f7290 */ /* 0x000fe2000ff1e03f */
[----:B------:R-:W-:-:S03]  /*0c30*/  UMOV UR14, UR7 ;  /* 0x00000007000e7c82 */ /* 0x000fc60008000000 */
[----:B------:R-:W-:-:S12]  /*0c40*/  UIMAD.WIDE.U32.X UR4, UR13, UR17, UR14, UP0 ;  /* 0x000000110d0472a5 */ /* 0x000fd800080e040e */
.L_x_9:
[----:B------:R-:W-:Y:S01]  /*0c50*/  USHF.R.U64 UR43, UR4, UR18, UR5 ;  /* 0x00000012042b7299 */ /* 0x000fe20008001205 */
[----:B------:R-:W-:Y:S01]  /*0c60*/  R2UR UR7, R6 ;  /* 0x00000000060772ca */ /* 0x000fe200000e0000 */
[----:B------:R-:W-:Y:S02]  /*0c70*/  USHF.R.U32.HI UR4, URZ, UR18, UR5 ;  /* 0x000000123f047299 */ /* 0x000fe40008011605 */
[----:B------:R-:W-:Y:S01]  /*0c80*/  UIADD3 UR5, UP0, URZ, -UR43, URZ ;  /* 0x8000002b3f057290 */ /* 0x000fe2000ff1e03f */
[----:B------:R-:W-:Y:S01]  /*0c90*/  ULDC.64 UR14, c[0x0][0x620] ;  /* 0x00018800000e7ab9 */ /* 0x000fe20000000a00 */
[----:B------:R-:W-:Y:S02]  /*0ca0*/  UMOV UR6, UR19 ;  /* 0x0000001300067c82 */ /* 0x000fe40008000000 */
[----:B------:R-:W-:Y:S01]  /*0cb0*/  UIADD3.X UR4, URZ, ~UR4, URZ, UP0, !UPT ;  /* 0x800000043f047290 */ /* 0x000fe200087fe43f */
[----:B------:R-:W-:Y:S01]  /*0cc0*/  ULDC UR9, c[0x0][0x618] ;  /* 0x0001860000097ab9 */ /* 0x000fe20000000800 */
[----:B------:R-:W-:-:S02]  /*0cd0*/  UIMAD UR12, UR11, UR12, UR10 ;  /* 0x0000000c0b0c72a4 */ /* 0x000fc4000f8e020a */
[----:B------:R-:W-:Y:S02]  /*0ce0*/  UIMAD UR4, UR4, UR14, URZ ;  /* 0x0000000e040472a4 */ /* 0x000fe4000f8e023f */
[----:B------:R-:W-:Y:S02]  /*0cf0*/  UIMAD.WIDE.U32 UR6, UR5, UR14, UR6 ;  /* 0x0000000e050672a5 */ /* 0x000fe4000f8e0006 */
[----:B------:R-:W-:Y:S01]  /*0d00*/  UIMAD UR4, UR5, UR15, UR4 ;  /* 0x0000000f050472a4 */ /* 0x000fe2000f8e0204 */
[----:B------:R-:W-:Y:S01]  /*0d10*/  ULDC UR10, c[0x0][0x608] ;  /* 0x00018200000a7ab9 */ /* 0x000fe20000000800 */
[----:B------:R-:W-:Y:S02]  /*0d20*/  ULDC UR18, c[0x0][0x658] ;  /* 0x0001960000127ab9 */ /* 0x000fe40000000800 */
[----:B------:R-:W-:Y:S01]  /*0d30*/  UIADD3 UR7, UR7, UR4, URZ ;  /* 0x0000000407077290 */ /* 0x000fe2000fffe03f */
[----:B------:R-:W-:Y:S02]  /*0d40*/  UMOV UR11, 0xffffffff ;  /* 0xffffffff000b7882 */ /* 0x000fe40000000000 */
[----:B------:R-:W-:Y:S01]  /*0d50*/  ULDC.64 UR4, c[0x0][0x640] ;  /* 0x0001900000047ab9 */ /* 0x000fe20000000a00 */
[----:B------:R-:W-:Y:S01]  /*0d60*/  USHF.R.U64 UR16, UR6, UR9, UR7 ;  /* 0x0000000906107299 */ /* 0x000fe20008001207 */
[----:B------:R-:W-:Y:S01]  /*0d70*/  ISETP.NE.U32.AND P0, PT, RZ, UR4, PT ;  /* 0x00000004ff007c0c */ /* 0x000fe2000bf05070 */
[----:B------:R-:W-:-:S02]  /*0d80*/  USHF.R.U32.HI UR7, URZ, UR9, UR7 ;  /* 0x000000093f077299 */ /* 0x000fc40008011607 */
[----:B------:R-:W-:Y:S01]  /*0d90*/  USHF.L.U32 UR6, UR11, UR18, URZ ;  /* 0x000000120b067299 */ /* 0x000fe2000800063f */
[----:B------:R-:W-:Y:S01]  /*0da0*/  ISETP.NE.AND.EX P0, PT, RZ, UR5, PT, P0 ;  /* 0x00000005ff007c0c */ /* 0x000fe2000bf05300 */
[----:B------:R-:W-:Y:S02]  /*0db0*/  USHF.R.U64 UR22, UR16, UR10, UR7 ;  /* 0x0000000a10167299 */ /* 0x000fe40008001207 */
[----:B------:R-:W-:Y:S02]  /*0dc0*/  USHF.R.U32.HI UR7, URZ, UR10, UR7 ;  /* 0x0000000a3f077299 */ /* 0x000fe40008011607 */
[----:B------:R-:W-:Y:S02]  /*0dd0*/  UISETP.NE.AND UP1, UPT, UR45, URZ, UPT ;  /* 0x0000003f2d00728c */ /* 0x000fe4000bf25270 */
[----:B------:R-:W-:Y:S01]  /*0de0*/  USHF.R.U64 UR23, UR22, UR18, UR7 ;  /* 0x0000001216177299 */ /* 0x000fe20008001207 */
[----:B------:R-:W-:Y:S01]  /*0df0*/  ULDC UR17, c[0x0][0x600] ;  /* 0x0001800000117ab9 */ /* 0x000fe20000000800 */
[----:B------:R-:W-:-:S02]  /*0e00*/  ULOP3.LUT UR13, URZ, UR6, URZ, 0x33, !UPT ;  /* 0x000000063f0d7292 */ /* 0x000fc4000f8e333f */
[----:B------:R-:W-:Y:S02]  /*0e10*/  UIADD3 UR15, UR17, -0x1, URZ ;  /* 0xffffffff110f7890 */ /* 0x000fe4000fffe03f */
[----:B------:R-:W-:Y:S02]  /*0e20*/  USEL UR12, UR8, UR12, !UP1 ;  /* 0x0000000c080c7287 */ /* 0x000fe4000c800000 */
[----:B------:R-:W-:Y:S01]  /*0e30*/  USHF.R.U32.HI UR7, URZ, UR18, UR7 ;  /* 0x000000123f077299 */ /* 0x000fe20008011607 */
[----:B------:R-:W-:Y:S01]  /*0e40*/  ULDC UR19, c[0x0][0x648] ;  /* 0x0001920000137ab9 */ /* 0x000fe20000000800 */
[----:B------:R-:W-:Y:S01]  /*0e50*/  ULDC UR20, c[0x0][0x638] ;  /* 0x00018e0000147ab9 */ /* 0x000fe20000000800 */
[----:B------:R-:W-:Y:S01]  /*0e60*/  UMOV UR21, 0x1 ;  /* 0x0000000100157882 */ /* 0x000fe20000000000 */
[----:B------:R-:W-:Y:S01]  /*0e70*/  UMOV UR6, UR23 ;  /* 0x0000001700067c82 */ /* 0x000fe20008000000 */
[----:B------:R-:W-:Y:S07]  /*0e80*/  @!P0 BRA `(.L_x_10) ;  /* 0x0000000000308947 */ /* 0x000fee0003800000 */
[----:B------:R-:W-:Y:S02]  /*0e90*/  ULDC UR10, c[0x0][0x64c] ;  /* 0x00019300000a7ab9 */ /* 0x000fe40000000800 */
        /* <DEDUP_REMOVED lines=8> */
[----:B------:R-:W-:-:S07]  /*0f20*/  UIMAD.WIDE.U32.X UR4, UR14, UR5, UR10, UP0 ;  /* 0x000000050e0472a5 */ /* 0x000fce00080e040a */
[----:B------:R-:W-:Y:S01]  /*0f30*/  UMOV UR6, UR4 ;  /* 0x0000000400067c82 */ /* 0x000fe20008000000 */
[----:B------:R-:W-:-:S05]  /*0f40*/  UMOV UR7, UR5 ;  /* 0x0000000500077c82 */ /* 0x000fca0008000000 */
.L_x_10:
[----:B------:R-:W-:Y:S01]  /*0f50*/  USHF.R.U64 UR5, UR6, UR19, UR7 ;  /* 0x0000001306057299 */ /* 0x000fe20008001207 */
[----:B------:R-:W-:Y:S01]  /*0f60*/  MOV R0, 0x1 ;  /* 0x0000000100007802 */ /* 0x000fe20000000f00 */
[----:B------:R-:W-:Y:S02]  /*0f70*/  USHF.L.U32 UR4, UR21, UR18, URZ ;  /* 0x0000001215047299 */ /* 0x000fe4000800063f */
[----:B------:R-:W-:Y:S02]  /*0f80*/  ULOP3.LUT UR13, UR22, UR13, URZ, 0xc0, !UPT ;  /* 0x0000000d160d7292 */ /* 0x000fe4000f8ec03f */
[----:B------:R-:W-:Y:S02]  /*0f90*/  UIADD3 UR6, -UR5, URZ, URZ ;  /* 0x0000003f05067290 */ /* 0x000fe4000fffe13f */
[----:B------:R-:W-:Y:S02]  /*0fa0*/  UIMAD UR13, UR4, UR5, UR13 ;  /* 0x00000005040d72a4 */ /* 0x000fe4000f8e020d */
[----:B------:R-:W-:-:S02]  /*0fb0*/  ULOP3.LUT UR15, UR16, UR15, URZ, 0xc0, !UPT ;  /* 0x0000000f100f7292 */ /* 0x000fc4000f8ec03f */
[----:B------:R-:W-:Y:S01]  /*0fc0*/  UIMAD UR4, UR6, UR20, UR23 ;  /* 0x00000014060472a4 */ /* 0x000fe2000f8e0217 */
[----:B------:R-:W-:Y:S01]  /*0fd0*/  ULDC UR5, c[0x0][0x610] ;  /* 0x0001840000057ab9 */ /* 0x000fe20000000800 */
[----:B------:R-:W-:Y:S02]  /*0fe0*/  UISETP.NE.AND UP0, UPT, UR45, URZ, UPT ;  /* 0x0000003f2d00728c */ /* 0x000fe4000bf05270 */
[----:B------:R-:W-:Y:S02]  /*0ff0*/  UIMAD UR12, UR13, UR5, UR12 ;  /* 0x000000050d0c72a4 */ /* 0x000fe4000f8e020c */
[----:B------:R-:W-:-:S04]  /*1000*/  UIMAD UR4, UR4, UR17, UR15 ;  /* 0x00000011040472a4 */ /* 0x000fc8000f8e020f */
[----:B------:R-:W-:Y:S02]  /*1010*/  USEL UR42, UR4, UR12, !UP0 ;  /* 0x0000000c042a7287 */ /* 0x000fe4000c000000 */
[----:B------:R-:W-:-:S12]  /*1020*/  USEL UR41, UR12, UR4, !UP0 ;  /* 0x000000040c297287 */ /* 0x000fd8000c000000 */
.L_x_8:
[----:B------:R-:W-:-:S08]  /*1030*/  NOP ;  /* 0x0000000000007918 */ /* 0x000fd00000000000 */
[----:B------:R-:W1:Y:S02]  /*1040*/  USETMAXREG.TRY_ALLOC.CTAPOOL UP0, 0xf0 ;  /* 0x000000f0000079c8 */ /* 0x000e640008000600 */
[----:B-1----:R-:W-:-:S13]  /*1050*/  PLOP3.LUT P0, PT, PT, PT, UP0, 0x80, 0x0 ;  /* 0x000000000000781c */ /* 0x002fda0003f0f008 */
[----:B------:R-:W-:Y:S05]  /*1060*/  @!P0 BRA `(.L_x_8) ;  /* 0xfffffffc00f08947 */ /* 0x000fea000383ffff */
[----:B------:R-:W-:Y:S01]  /*1070*/  ULDC.64 UR4, c[0x0][0x598] ;  /* 0x0001660000047ab9 */ /* 0x000fe20000000a00 */
[----:B------:R-:W-:Y:S01]  /*1080*/  ULDC.64 UR36, c[0x0][0x208] ;  /* 0x0000820000247ab9 */ /* 0x000fe20000000a00 */
[----:B------:R-:W-:-:S04]  /*1090*/  ISETP.NE.U32.AND P0, PT, RZ, UR4, PT ;  /* 0x00000004ff007c0c */ /* 0x000fc8000bf05070 */
[----:B------:R-:W-:-:S13]  /*10a0*/  ISETP.NE.AND.EX P0, PT, RZ, UR5, PT, P0 ;  /* 0x00000005ff007c0c */ /* 0x000fda000bf05300 */
[----:B------:R-:W-:Y:S05]  /*10b0*/  @!P0 BRA `(.L_x_11) ;  /* 0x00000000001c8947 */ /* 0x000fea0003800000 */
[----:B------:R-:W1:Y:S02]  /*10c0*/  LDC.64 R2, c[0x0][0x598] ;  /* 0x00016600ff027b82 */ /* 0x000e640000000a00 */
[----:B-1----:R-:W2:Y:S02]  /*10d0*/  LDG.E.64 R2, desc[UR36][R2.64] ;  /* 0x0000002402027981 */ /* 0x002ea4000c1e1b00 */
[----:B--2---:R-:W-:-:S04]  /*10e0*/  ISETP.NE.U32.AND P0, PT, R2, RZ, PT ;  /* 0x000000ff0200720c */ /* 0x004fc80003f05070 */
[----:B------:R-:W-:-:S13]  /*10f0*/  ISETP.NE.AND.EX P0, PT, R3, RZ, PT, P0 ;  /* 0x000000ff0300720c */ /* 0x000fda0003f05300 */
[----:B------:R-:W-:Y:S05]  /*1100*/  @!P0 BRA `(.L_x_11) ;  /* 0x0000000000088947 */ /* 0x000fea0003800000 */
[----:B------:R1:W5:Y:S01]  /*1110*/  LD.E R2, desc[UR36][R2.64] ;  /* 0x0000002402027980 */ /* 0x000362000c101900 */
[----:B------:R-:W-:Y:S05]  /*1120*/  BRA `(.L_x_12) ;  /* 0x0000000000247947 */ /* 0x000fea0003800000 */
.L_x_11:
[----:B------:R-:W-:Y:S02]  /*1130*/  ULDC.64 UR4, c[0x0][0x588] ;  /* 0x0001620000047ab9 */ /* 0x000fe40000000a00 */
[----:B------:R-:W-:-:S04]  /*1140*/  ISETP.NE.U32.AND P0, PT, RZ, UR4, PT ;  /* 0x00000004ff007c0c */ /* 0x000fc8000bf05070 */
[----:B------:R-:W-:-:S13]  /*1150*/  ISETP.NE.AND.EX P0, PT, RZ, UR5, PT, P0 ;  /* 0x00000005ff007c0c */ /* 0x000fda000bf05300 */
[----:B------:R-:W-:Y:S05]  /*1160*/  @!P0 BRA `(.L_x_13) ;  /* 0x00000000000c8947 */ /* 0x000fea0003800000 */
[----:B------:R-:W1:Y:S02]  /*1170*/  LDC.64 R2, c[0x0][0x588] ;  /* 0x00016200ff027b82 */ /* 0x000e640000000a00 */
[----:B-1----:R2:W5:Y:S01]  /*1180*/  LDG.E R2, desc[UR36][R2.64] ;  /* 0x0000002402027981 */ /* 0x002562000c1e1900 */
[----:B------:R-:W-:Y:S05]  /*1190*/  BRA `(.L_x_12) ;  /* 0x0000000000087947 */ /* 0x000fea0003800000 */
.L_x_13:
[----:B------:R-:W-:Y:S02]  /*11a0*/  ULDC UR4, c[0x0][0x580] ;  /* 0x0001600000047ab9 */ /* 0x000fe40000000800 */
[----:B------:R-:W-:-:S07]  /*11b0*/  IMAD.U32 R2, RZ, RZ, UR4 ;  /* 0x00000004ff027e24 */ /* 0x000fce000f8e00ff */
.L_x_12:
[----:B------:R-:W-:Y:S02]  /*11c0*/  ULDC.64 UR4, c[0x0][0x5a0] ;  /* 0x0001680000047ab9 */ /* 0x000fe40000000a00 */
[----:B------:R-:W-:-:S04]  /*11d0*/  ISETP.NE.U32.AND P0, PT, RZ, UR4, PT ;  /* 0x00000004ff007c0c */ /* 0x000fc8000bf05070 */
[----:B------:R-:W-:-:S13]  /*11e0*/  ISETP.NE.AND.EX P0, PT, RZ, UR5, PT, P0 ;  /* 0x00000005ff007c0c */ /* 0x000fda000bf05300 */
[----:B------:R-:W-:Y:S05]  /*11f0*/  @!P0 BRA `(.L_x_14) ;  /* 0x00000000001c8947 */ /* 0x000fea0003800000 */
[----:B------:R-:W3:Y:S02]  /*1200*/  LDC.64 R4, c[0x0][0x5a0] ;  /* 0x00016800ff047b82 */ /* 0x000ee40000000a00 */
[----:B---3--:R-:W3:Y:S02]  /*1210*/  LDG.E.64 R4, desc[UR36][R4.64] ;  /* 0x0000002404047981 */ /* 0x008ee4000c1e1b00 */
[----:B---3--:R-:W-:-:S04]  /*1220*/  ISETP.NE.U32.AND P0, PT, R4, RZ, PT ;  /* 0x000000ff0400720c */ /* 0x008fc80003f05070 */
[----:B------:R-:W-:-:S13]  /*1230*/  ISETP.NE.AND.EX P0, PT, R5, RZ, PT, P0 ;  /* 0x000000ff0500720c */ /* 0x000fda0003f05300 */
[----:B------:R-:W-:Y:S05]  /*1240*/  @!P0 BRA `(.L_x_14) ;  /* 0x0000000000088947 */ /* 0x000fea0003800000 */
[----:B------:R3:W5:Y:S01]  /*1250*/  LD.E R16, desc[UR36][R4.64] ;  /* 0x0000002404107980 */ /* 0x000762000c101900 */
[----:B------:R-:W-:Y:S05]  /*1260*/  BRA `(.L_x_15) ;  /* 0x0000000000247947 */ /* 0x000fea0003800000 */
.L_x_14:
[----:B------:R-:W-:Y:S02]  /*1270*/  ULDC.64 UR4, c[0x0][0x590] ;  /* 0x0001640000047ab9 */ /* 0x000fe40000000a00 */
[----:B------:R-:W-:-:S04]  /*1280*/  ISETP.NE.U32.AND P0, PT, RZ, UR4, PT ;  /* 0x00000004ff007c0c */ /* 0x000fc8000bf05070 */
[----:B------:R-:W-:-:S13]  /*1290*/  ISETP.NE.AND.EX P0, PT, RZ, UR5, PT, P0 ;  /* 0x00000005ff007c0c */ /* 0x000fda000bf05300 */
[----:B------:R-:W-:Y:S05]  /*12a0*/  @!P0 BRA `(.L_x_16) ;  /* 0x00000000000c8947 */ /* 0x000fea0003800000 */
[----:B------:R-:W3:Y:S02]  /*12b0*/  LDC.64 R4, c[0x0][0x590] ;  /* 0x00016400ff047b82 */ /* 0x000ee40000000a00 */
[----:B---3--:R4:W5:Y:S01]  /*12c0*/  LDG.E R16, desc[UR36][R4.64] ;  /* 0x0000002404107981 */ /* 0x008962000c1e1900 */
[----:B------:R-:W-:Y:S05]  /*12d0*/  BRA `(.L_x_15) ;  /* 0x0000000000087947 */ /* 0x000fea0003800000 */
.L_x_16:
[----:B------:R-:W-:Y:S02]  /*12e0*/  ULDC UR4, c[0x0][0x584] ;  /* 0x0001610000047ab9 */ /* 0x000fe40000000800 */
[----:B------:R-:W-:-:S07]  /*12f0*/  MOV R16, UR4 ;  /* 0x0000000400107c02 */ /* 0x000fce0008000f00 */
.L_x_15:
[----:B------:R-:W-:-:S13]  /*1300*/  LOP3.LUT P0, RZ, R0, 0xff, RZ, 0xc0, !PT ;  /* 0x000000ff00ff7812 */ /* 0x000fda000780c0ff */
[----:B------:R-:W-:Y:S05]  /*1310*/  @!P0 EXIT ;  /* 0x000000000000894d */ /* 0x000fea0003800000 */
[----:B------:R-:W-:Y:S01]  /*1320*/  ULDC UR4, c[0x0][0x28c] ;  /* 0x0000a30000047ab9 */ /* 0x000fe20000000800 */
[----:B------:R-:W-:Y:S01]  /*1330*/  UMOV UR38, URZ ;  /* 0x0000003f00267c82 */ /* 0x000fe20008000000 */
[----:B------:R-:W-:Y:S01]  /*1340*/  UIADD3 UR4, UR4, 0x1f, URZ ;  /* 0x0000001f04047890 */ /* 0x000fe2000fffe03f */
[----:B------:R-:W-:-:S03]  /*1350*/  UMOV UR39, URZ ;  /* 0x0000003f00277c82 */ /* 0x000fc60008000000 */
[----:B------:R-:W-:-:S04]  /*1360*/  USHF.R.S32.HI UR5, URZ, 0x1f, UR4 ;  /* 0x0000001f3f057899 */ /* 0x000fc80008011404 */
[----:B------:R-:W-:-:S04]  /*1370*/  ULEA.HI UR5, UR5, UR4, URZ, 0x5 ;  /* 0x0000000405057291 */ /* 0x000fc8000f8f283f */
[----:B------:R-:W-:-:S12]  /*1380*/  USHF.R.S32.HI UR44, URZ, 0x5, UR5 ;  /* 0x000000053f2c7899 */ /* 0x000fd80008011405 */
.L_x_546:
[----:B0-----:R-:W0:Y:S01]  /*1390*/  S2R R0, SR_TID.X ;  /* 0x0000000000007919 */ /* 0x001e220000002100 */
[----:B-1----:R-:W1:Y:S01]  /*13a0*/  S2UR UR7, SR_CgaCtaId ;  /* 0x00000000000779c3 */ /* 0x002e620000008800 */
[----:B------:R-:W-:Y:S02]  /*13b0*/  UMOV UR6, 0x400 ;  /* 0x0000040000067882 */ /* 0x000fe40000000000 */
[----:B-1----:R-:W-:Y:S01]  /*13c0*/  ULEA UR6, UR7, UR6, 0x18 ;  /* 0x0000000607067291 */ /* 0x002fe2000f8ec03f */
[----:B0-----:R-:W-:-:S04]  /*13d0*/  LOP3.LUT R0, R0, 0x80, RZ, 0xc0, !PT ;  /* 0x0000008000007812 */ /* 0x001fc800078ec0ff */
[----:B------:R-:W-:-:S06]  /*13e0*/  SHF.R.U32.HI R0, RZ, 0x7, R0 ;  /* 0x00000007ff007819 */ /* 0x000fcc0000011600 */
[----:B------:R-:W0:Y:S02]  /*13f0*/  SHFL.IDX PT, R0, R0, RZ, 0x1f ;  /* 0x00001fff00007589 */ /* 0x000e2400000e0000 */
[----:B0-----:R-:W-:-:S13]  /*1400*/  R2UR UR4, R0 ;  /* 0x00000000000472ca */ /* 0x001fda00000e0000 */
[----:B------:R-:W-:-:S04]  /*1410*/  ULEA.HI UR5, UR4, UR4, URZ, 0x1 ;  /* 0x0000000404057291 */ /* 0x000fc8000f8f083f */
[----:B------:R-:W-:-:S04]  /*1420*/  ULOP3.LUT UR5, UR5, 0x7fffe, URZ, 0xc0, !UPT ;  /* 0x0007fffe05057892 */ /* 0x000fc8000f8ec03f */
[----:B------:R-:W-:-:S03]  /*1430*/  UIADD3 UR5, UR4, -UR5, URZ ;  /* 0x8000000504057290 */ /* 0x000fc6000fffe03f */
[----:B------:R-:W-:Y:S01]  /*1440*/  ULDC UR4, c[0x0][0x28c] ;  /* 0x0000a30000047ab9 */ /* 0x000fe20000000800 */
[----:B------:R-:W-:Y:S01]  /*1450*/  ULEA UR5, UR5, UR6, 0xd ;  /* 0x0000000605057291 */ /* 0x000fe2000f8e683f */
[----:B------:R-:W-:-:S03]  /*1460*/  ISETP.LT.AND P0, PT, RZ, UR4, PT ;  /* 0x00000004ff007c0c */ /* 0x000fc6000bf01270 */
[----:B------:R-:W-:-:S04]  /*1470*/  UIADD3 UR5, UR5, 0x100, URZ ;  /* 0x0000010005057890 */ /* 0x000fc8000fffe03f */
[----:B------:R-:W-:-:S04]  /*1480*/  USHF.R.U32.HI UR5, URZ, 0x4, UR5 ;  /* 0x000000043f057899 */ /* 0x000fc80008011605 */
[----:B------:R-:W-:Y:S02]  /*1490*/  ULOP3.LUT UR46, UR5, 0x3fff, URZ, 0xc0, !UPT ;  /* 0x00003fff052e7892 */ /* 0x000fe4000f8ec03f */
[----:B--234-:R-:W-:Y:S10]  /*14a0*/  @P0 BRA `(.L_x_17) ;  /* 0x0000000000400947 */ /* 0x01cff40003800000 */
[----:B------:R-:W-:Y:S01]  /*14b0*/  MOV R0, 0x0 ;  /* 0x0000000000007802 */ /* 0x000fe20000000f00 */
[----:B------:R-:W-:Y:S01]  /*14c0*/  ULDC.64 UR4, c[0x4][0x68] ;  /* 0x01001a0000047ab9 */ /* 0x000fe20000000a00 */
[----:B------:R-:W-:Y:S01]  /*14d0*/  ULDC.64 UR6, c[0x4][0x8] ;  /* 0x0100020000067ab9 */ /* 0x000fe20000000a00 */
[----:B---34-:R-:W-:Y:S01]  /*14e0*/  IMAD.U32 R4, RZ, RZ, UR4 ;  /* 0x00000004ff047e24 */ /* 0x018fe2000f8e00ff */
[----:B------:R0:W1:Y:S01]  /*14f0*/  LDC.64 R14, c[0x4][R0] ;  /* 0x01000000000e7b82 */ /* 0x0000620000000a00 */
[----:B------:R-:W-:Y:S01]  /*1500*/  MOV R5, UR5 ;  /* 0x0000000500057c02 */ /* 0x000fe20008000f00 */
[----:B------:R-:W-:Y:S01]  /*1510*/  ULDC.64 UR4, c[0x4][0x70] ;  /* 0x01001c0000047ab9 */ /* 0x000fe20000000a00 */
[----:B------:R-:W-:Y:S01]  /*1520*/  IMAD.U32 R10, RZ, RZ, UR6 ;  /* 0x00000006ff0a7e24 */ /* 0x000fe2000f8e00ff */
[----:B------:R-:W-:Y:S01]  /*1530*/  MOV R7, UR5 ;  /* 0x0000000500077c02 */ /* 0x000fe20008000f00 */
[----:B------:R-:W-:Y:S01]  /*1540*/  IMAD.U32 R6, RZ, RZ, UR4 ;  /* 0x00000004ff067e24 */ /* 0x000fe2000f8e00ff */
[----:B------:R-:W-:Y:S01]  /*1550*/  MOV R11, UR7 ;  /* 0x00000007000b7c02 */ /* 0x000fe20008000f00 */
[----:B------:R-:W-:Y:S01]  /*1560*/  IMAD.MOV.U32 R8, RZ, RZ, 0x1e1 ;  /* 0x000001e1ff087424 */ /* 0x000fe200078e00ff */
[----:B------:R-:W-:Y:S01]  /*1570*/  MOV R12, 0x1 ;  /* 0x00000001000c7802 */ /* 0x000fe20000000f00 */
[----:B0-----:R-:W-:-:S07]  /*1580*/  IMAD.MOV.U32 R13, RZ, RZ, RZ ;  /* 0x000000ffff0d7224 */ /* 0x001fce00078e00ff */
[----:B------:R-:W-:-:S07]  /*1590*/  LEPC R20, `(.L_x_17) ;  /* 0x000000001014794e */ /* 0x000fce0000000000 */
[----:B-12--5:R-:W-:Y:S05]  /*15a0*/  CALL.ABS.NOINC R14 ;  /* 0x000000000e007343 */ /* 0x026fea0003c00000 */
.L_x_17:
[----:B------:R-:W-:-:S06]  /*15b0*/  ULOP3.LUT UR4, UR40, 0x1, URZ, 0xfc, !UPT ;  /* 0x0000000128047892 */ /* 0x000fcc000f8efc3f */
[----:B------:R-:W-:-:S04]  /*15c0*/  MOV R0, UR4 ;  /* 0x0000000400007c02 */ /* 0x000fc80008000f00 */
[----:B------:R-:W-:-:S13]  /*15d0*/  ISETP.NE.AND P0, PT, R0, 0x3, PT ;  /* 0x000000030000780c */ /* 0x000fda0003f05270 */
[----:B------:R-:W-:Y:S05]  /*15e0*/  @!P0 BRA `(.L_x_18) ;  /* 0x0000000000048947 */ /* 0x000fea0003800000 */
[----:B------:R-:W-:Y:S01]  /*15f0*/  BPT.TRAP 0x1 ;  /* 0x000000040000795c */ /* 0x000fe20000300000 */
.L_x_18:
[----:B------:R-:W0:Y:S01]  /*1600*/  S2UR UR5, SR_CgaCtaId ;  /* 0x00000000000579c3 */ /* 0x000e220000008800 */
[----:B------:R-:W-:Y:S01]  /*1610*/  UMOV UR4, 0x400 ;  /* 0x0000040000047882 */ /* 0x000fe20000000000 */
[----:B---34-:R-:W-:Y:S01]  /*1620*/  IMAD.U32 R5, RZ, RZ, UR39 ;  /* 0x00000027ff057e24 */ /* 0x018fe2000f8e00ff */
[----:B--2---:R-:W-:-:S04]  /*1630*/  MOV R3, UR38 ;  /* 0x0000002600037c02 */ /* 0x004fc80008000f00 */
[----:B------:R-:W-:Y:S01]  /*1640*/  SHF.L.U32 R3, R3, 0x1f, RZ ;  /* 0x0000001f03037819 */ /* 0x000fe200000006ff */
[----:B0-----:R-:W-:-:S06]  /*1650*/  ULEA UR4, UR5, UR4, 0x18 ;  /* 0x0000000405047291 */ /* 0x001fcc000f8ec03f */
[----:B------:R-:W-:-:S05]  /*1660*/  IMAD.U32 R0, RZ, RZ, UR4 ;  /* 0x00000004ff007e24 */ /* 0x000fca000f8e00ff */
[----:B------:R-:W-:-:S04]  /*1670*/  LEA R4, R5, R0, 0x3 ;  /* 0x0000000005047211 */ /* 0x000fc800078e18ff */
[----:B------:R0:W1:Y:S01]  /*1680*/  SYNCS.PHASECHK.TRANS64.TRYWAIT P1, [R4+URZ], R3 ;  /* 0x00000003040075a7 */ /* 0x000062000802017f */
[----:B------:R-:W-:Y:S05]  /*1690*/  @!P0 BRA `(.L_x_19) ;  /* 0x0000000000048947 */ /* 0x000fea0003800000 */
[----:B------:R-:W-:Y:S01]  /*16a0*/  BPT.TRAP 0x1 ;  /* 0x000000040000795c */ /* 0x000fe20000300000 */
.L_x_19:
[----:B-1----:R-:W-:Y:S05]  /*16b0*/  @P1 BRA `(.L_x_20) ;  /* 0x0000000000081947 */ /* 0x002fea0003800000 */
[----:B------:R-:W1:Y:S02]  /*16c0*/  SYNCS.PHASECHK.TRANS64.TRYWAIT P1, [R4+URZ], R3 ;  /* 0x00000003040075a7 */ /* 0x000e64000802017f */
[----:B-1----:R-:W-:Y:S05]  /*16d0*/  @!P1 BRA `(.L_x_21) ;  /* 0x0000017000849947 */ /* 0x002fea0003800000 */
.L_x_20:
[----:B------:R-:W-:-:S04]  /*16e0*/  UISETP.LT.AND UP0, UPT, UR44, 0x1, UPT ;  /* 0x000000012c00788c */ /* 0x000fc8000bf01270 */
[----:B------:R-:W-:-:S06]  /*16f0*/  USEL UR4, UR44, 0x1, UP0 ;  /* 0x000000012c047887 */ /* 0x000fcc0008000000 */
[----:B01----:R-:W-:Y:S01]  /*1700*/  IMAD.U32 R3, RZ, RZ, UR4 ;  /* 0x00000004ff037e24 */ /* 0x003fe2000f8e00ff */
[----:B------:R-:W-:Y:S05]  /*1710*/  WARPSYNC.ALL ;  /* 0x0000000000007948 */ /* 0x000fea0003800000 */
[----:B------:R-:W-:-:S04]  /*1720*/  IADD3 R3, -R3, UR44, RZ ;  /* 0x0000002c03037c10 */ /* 0x000fc8000fffe1ff */
[----:B------:R-:W-:Y:S02]  /*1730*/  ISETP.GE.AND P1, PT, R3, 0x1, PT ;  /* 0x000000010300780c */ /* 0x000fe40003f26270 */
[----:B------:R-:W-:Y:S01]  /*1740*/  R2UR UR4, R0 ;  /* 0x00000000000472ca */ /* 0x000fe200000e0000 */
[----:B------:R-:W-:Y:S01]  /*1750*/  WARPGROUP.ARRIVE ;  /* 0x00000000000079c5 */ /* 0x000fe20000000000 */
[----:B------:R-:W-:Y:S01]  /*1760*/  UMOV UR9, 0x40000040 ;  /* 0x4000004000097882 */ /* 0x000fe20000000000 */
[----:B------:R-:W-:Y:S01]  /*1770*/  UMOV UR11, 0x40000040 ;  /* 0x40000040000b7882 */ /* 0x000fe20000000000 */
[----:B------:R0:W-:Y:S04]  /*1780*/  STL [R1+0x2c8], R17 ;  /* 0x0002c81101007387 */ /* 0x0001e80000100800 */
[----:B-----5:R1:W-:Y:S04]  /*1790*/  STL [R1+0x2c4], R16 ;  /* 0x0002c41001007387 */ /* 0x0203e80000100800 */
[----:B------:R2:W-:Y:S01]  /*17a0*/  STL [R1+0x2c0], R3 ;  /* 0x0002c00301007387 */ /* 0x0005e20000100800 */
[----:B------:R-:W-:-:S03]  /*17b0*/  UIADD3 UR4, UR4, 0x18100, URZ ;  /* 0x0001810004047890 */ /* 0x000fc6000fffe03f */
[----:B------:R3:W-:Y:S01]  /*17c0*/  STL [R1+0x2bc], R2 ;  /* 0x0002bc0201007387 */ /* 0x0007e20000100800 */
[----:B------:R-:W-:-:S03]  /*17d0*/  USHF.R.U32.HI UR4, URZ, 0x4, UR4 ;  /* 0x000000043f047899 */ /* 0x000fc60008011604 */
[----:B------:R4:W-:Y:S01]  /*17e0*/  STL [R1+0x2cc], R0 ;  /* 0x0002cc0001007387 */ /* 0x0009e20000100800 */
[----:B------:R-:W-:Y:S02]  /*17f0*/  ULOP3.LUT UR5, UR4, 0x3fff, URZ, 0xc0, !UPT ;  /* 0x00003fff04057892 */ /* 0x000fe4000f8ec03f */
[----:B------:R-:W-:Y:S02]  /*1800*/  ULOP3.LUT UR4, UR46, 0x10000, URZ, 0xfc, !UPT ;  /* 0x000100002e047892 */ /* 0x000fe4000f8efc3f */
[----:B------:R-:W-:Y:S02]  /*1810*/  ULOP3.LUT UR5, UR5, 0x10000, URZ, 0xfc, !UPT ;  /* 0x0001000005057892 */ /* 0x000fe4000f8efc3f */
[----:B------:R-:W-:Y:S02]  /*1820*/  ULEA UR6, UR39, UR4, 0xb ;  /* 0x0000000427067291 */ /* 0x000fe4000f8e583f */
[----:B------:R-:W-:-:S05]  /*1830*/  ULEA UR7, UR39, UR5, 0xb ;  /* 0x0000000527077291 */ /* 0x000fca000f8e583f */
[----:B------:R-:W-:Y:S02]  /*1840*/  UMOV UR8, UR6 ;  /* 0x0000000600087c82 */ /* 0x000fe40008000000 */
[----:B------:R-:W-:Y:S02]  /*1850*/  UMOV UR10, UR7 ;  /* 0x00000007000a7c82 */ /* 0x000fe40008000000 */
[----:B------:R-:W-:Y:S01]  /*1860*/  HGMMA.64x256x8.F32.TF32 R24, gdesc[UR8], RZ, !UPT, gsb0 ;  /* 0x07e00000081879f0 */ /* 0x000fe2000c0028ff */
[----:B------:R-:W-:Y:S01]  /*1870*/  UIADD3 UR8, UR6, 0x400, URZ ;  /* 0x0000040006087890 */ /* 0x000fe2000fffe03f */
[----:B------:R-:W-:Y:S01]  /*1880*/  UMOV UR9, 0x40000040 ;  /* 0x4000004000097882 */ /* 0x000fe20000000000 */
[----:B------:R-:W-:Y:S02]  /*1890*/  WARPGROUP.DEPBAR.LE gsb0, 0x0 ;  /* 0x00008000000079c5 */ /* 0x000fe40000010000 */
[----:B------:R-:W-:Y:S01]  /*18a0*/  STL.64 [R1], R24 ;  /* 0x0000001801007387 */ /* 0x000fe20000100a00 */
[----:B------:R-:W-:Y:S01]  /*18b0*/  MOV R235, R46 ;  /* 0x0000002e00eb7202 */ /* 0x000fe20000000f00 */
[----:B------:R-:W-:Y:S01]  /*18c0*/  IMAD.MOV.U32 R234, RZ, RZ, R47 ;  /* 0x000000ffffea7224 */ /* 0x000fe200078e002f */
[----:B------:R-:W-:Y:S01]  /*18d0*/  MOV R233, R48 ;  /* 0x0000003000e97202 */ /* 0x000fe20000000f00 */
[----:B------:R-:W-:Y:S01]  /*18e0*/  STL.64 [R1+0x8], R26 ;  /* 0x0000081a01007387 */ /* 0x000fe20000100a00 */
[----:B------:R-:W-:Y:S01]  /*18f0*/  IMAD.MOV.U32 R232, RZ, RZ, R49 ;  /* 0x000000ffffe87224 */ /* 0x000fe200078e0031 */
[----:B------:R-:W-:Y:S01]  /*1900*/  MOV R231, R50 ;  /* 0x0000003200e77202 */ /* 0x000fe20000000f00 */
[----:B------:R-:W-:Y:S01]  /*1910*/  IMAD.MOV.U32 R230, RZ, RZ, R51 ;  /* 0x000000ffffe67224 */ /* 0x000fe200078e0033 */
[----:B------:R-:W-:Y:S01]  /*1920*/  STL.64 [R1+0x10], R28 ;  /* 0x0000101c01007387 */ /* 0x000fe20000100a00 */
        /* <DEDUP_REMOVED lines=90> */
[----:B0-----:R-:W-:Y:S01]  /*1ed0*/  IMAD.MOV.U32 R17, RZ, RZ, R135 ;  /* 0x000000ffff117224 */ /* 0x001fe200078e0087 */
[----:B-1----:R-:W-:Y:S01]  /*1ee0*/  MOV R16, R136 ;  /* 0x0000008800107202 */ /* 0x002fe20000000f00 */
        /* <DEDUP_REMOVED lines=12> */
[----:B--2---:R-:W-:Y:S01]  /*1fb0*/  IMAD.MOV.U32 R3, RZ, RZ, R149 ;  /* 0x000000ffff037224 */ /* 0x004fe200078e0095 */
[----:B---3--:R-:W-:Y:S01]  /*1fc0*/  MOV R2, R150 ;  /* 0x0000009600027202 */ /* 0x008fe20000000f00 */
[----:B------:R0:W-:Y:S01]  /*1fd0*/  STL.64 [R1+0x50], R44 ;  /* 0x0000502c01007387 */ /* 0x0001e20000100a00 */
[----:B----4-:R-:W-:-:S03]  /*1fe0*/  IMAD.MOV.U32 R0, RZ, RZ, R151 ;  /* 0x000000ffff007224 */ /* 0x010fc600078e0097 */
[----:B------:R-:W-:Y:S01]  /*1ff0*/  STL [R1+0x580], R152 ;  /* 0x0005809801007387 */ /* 0x000fe20000100800 */
[----:B0-----:R-:W-:-:S06]  /*2000*/  WARPGROUP.ARRIVE ;  /* 0x00000000000079c5 */ /* 0x001fcc0000000000 */
[----:B------:R-:W-:Y:S03]  /*2010*/  HGMMA.64x256x8.F32.TF32 R24, gdesc[UR8], RZ, !UPT, gsb0 ;  /* 0x07e00000081879f0 */ /* 0x000fe6000c0028ff */
[----:B------:R-:W-:Y:S02]  /*2020*/  WARPGROUP.DEPBAR.LE gsb0, 0x0 ;  /* 0x00008000000079c5 */ /* 0x000fe40000010000 */
[----:B------:R-:W-:Y:S04]  /*2030*/  STL.64 [R1+0x578], R150 ;  /* 0x0005789601007387 */ /* 0x000fe80000100a00 */
        /* <DEDUP_REMOVED lines=20> */
[----:B------:R0:W-:Y:S04]  /*2180*/  STL.64 [R1+0x4d0], R108 ;  /* 0x0004d06c01007387 */ /* 0x0001e80000100a00 */
[----:B0-----:R-:W2:Y:S04]  /*2190*/  LDL.LU R108, [R1] ;  /* 0x00000000016c7983 */ /* 0x001ea80000300800 */
[----:B------:R-:W2:Y:S04]  /*21a0*/  LDL.LU R109, [R1+0x4] ;  /* 0x00000400016d7983 */ /* 0x000ea80000300800 */
        /* <DEDUP_REMOVED lines=19> */
[----:B------:R-:W2:Y:S01]  /*22e0*/  LDL.LU R129, [R1+0x54] ;  /* 0x0000540001817983 */ /* 0x000ea20000300800 */
        /* <DEDUP_REMOVED lines=46> */
[----:B------:R-:W-:-:S02]  /*25d0*/  UIADD3 UR8, UR6, 0x2, URZ ;  /* 0x0000000206087890 */ /* 0x000fc4000fffe03f */
[----:B------:R-:W-:Y:S01]  /*25e0*/  UIADD3 UR10, UR7, 0x2, URZ ;  /* 0x00000002070a7890 */ /* 0x000fe2000fffe03f */
[----:B------:R-:W-:Y:S01]  /*25f0*/  UMOV UR9, 0x40000040 ;  /* 0x4000004000097882 */ /* 0x000fe20000000000 */
[----:B------:R-:W-:Y:S01]  /*2600*/  UMOV UR11, 0x40000040 ;  /* 0x40000040000b7882 */ /* 0x000fe20000000000 */
[----:B--2---:R-:W-:-:S06]  /*2610*/  WARPGROUP.ARRIVE ;  /* 0x00000000000079c5 */ /* 0x004fcc0000000000 */
[----:B------:R-:W-:Y:S03]  /*2620*/  HGMMA.64x256x8.F32.TF32 R108, gdesc[UR8], R108, gsb0 ;  /* 0x07e00000086c79f0 */ /* 0x000fe6000800286c */
[----:B------:R-:W-:Y:S02]  /*2630*/  WARPGROUP.DEPBAR.LE gsb0, 0x0 ;  /* 0x00008000000079c5 */ /* 0x000fe40000010000 */
[----:B------:R-:W-:Y:S04]  /*2640*/  STL.64 [R1], R108 ;  /* 0x0000006c01007387 */ /* 0x000fe80000100a00 */
        /* <DEDUP_REMOVED lines=63> */
[----:B0-----:R-:W2:Y:S04]  /*2a40*/  LDL.LU R152, [R1+0x580] ;  /* 0x0005800001987983 */ /* 0x001ea80000300800 */
[----:B------:R-:W3:Y:S04]  /*2a50*/  LDL.LU.64 R150, [R1+0x578] ;  /* 0x0005780001967983 */ /* 0x000ee80000300a00 */
        /* <DEDUP_REMOVED lines=20> */
[----:B------:R-:W3:Y:S01]  /*2ba0*/  LDL.LU.64 R108, [R1+0x4d0] ;  /* 0x0004d000016c7983 */ /* 0x000ee20000300a00 */
[----:B------:R-:W-:Y:S01]  /*2bb0*/  UIADD3 UR8, UR6, 0x402, URZ ;  /* 0x0000040206087890 */ /* 0x000fe2000fffe03f */
[----:B------:R-:W-:Y:S01]  /*2bc0*/  UMOV UR9, 0x40000040 ;  /* 0x4000004000097882 */ /* 0x000fe20000000000 */
[----:B---3--:R-:W-:-:S07]  /*2bd0*/  WARPGROUP.ARRIVE ;  /* 0x00000000000079c5 */ /* 0x008fce0000000000 */
[----:B------:R-:W-:Y:S03]  /*2be0*/  HGMMA.64x256x8.F32.TF32 R24, gdesc[UR8], R24, gsb0 ;  /* 0x07e00000081879f0 */ /* 0x000fe60008002818 */
        /* <DEDUP_REMOVED lines=65> */
[----:B0-----:R-:W3:Y:S04]  /*3000*/  LDL.LU.64 R24, [R1] ;  /* 0x0000000001187983 */ /* 0x001ee80000300a00 */
        /* <DEDUP_REMOVED lines=63> */
[----:B------:R-:W-:-:S02]  /*3400*/  UIADD3 UR8, UR6, 0x4, URZ ;  /* 0x0000000406087890 */ /* 0x000fc4000fffe03f */
[----:B------:R-:W-:Y:S01]  /*3410*/  UIADD3 UR10, UR7, 0x4, URZ ;  /* 0x00000004070a7890 */ /* 0x000fe2000fffe03f */
[----:B------:R-:W-:Y:S01]  /*3420*/  UMOV UR9, 0x40000040 ;  /* 0x4000004000097882 */ /* 0x000fe20000000000 */
[----:B------:R-:W-:Y:S01]  /*3430*/  UMOV UR11, 0x40000040 ;  /* 0x40000040000b7882 */ /* 0x000fe20000000000 */
[----:B---3--:R-:W-:-:S06]  /*3440*/  WARPGROUP.ARRIVE ;  /* 0x00000000000079c5 */ /* 0x008fcc0000000000 */
[----:B------:R-:W-:Y:S03]  /*3450*/  HGMMA.64x256x8.F32.TF32 R24, gdesc[UR8], R24, gsb0 ;  /* 0x07e00000081879f0 */ /* 0x000fe60008002818 */
        /* <DEDUP_REMOVED lines=41> */
[----:B------:R0:W-:Y:S01]  /*36f0*/  STL.64 [R1+0x50], R44 ;  /* 0x0000502c01007387 */ /* 0x0001e20000100a00 */
[----:B------:R-:W-:Y:S01]  /*3700*/  MOV R204, R120 ;  /* 0x0000007800cc7202 */ /* 0x000fe20000000f00 */
[----:B------:R-:W-:Y:S01]  /*3710*/  IMAD.MOV.U32 R205, RZ, RZ, R121 ;  /* 0x000000ffffcd7224 */ /* 0x000fe200078e0079 */
[----:B------:R-:W-:Y:S01]  /*3720*/  MOV R202, R118 ;  /* 0x0000007600ca7202 */ /* 0x000fe20000000f00 */
[----:B------:R-:W3:Y:S01]  /*3730*/  LDL.LU.64 R150, [R1+0x4c8] ;  /* 0x0004c80001967983 */ /* 0x000ee20000300a00 */
[----:B------:R-:W-:Y:S01]  /*3740*/  IMAD.MOV.U32 R203, RZ, RZ, R119 ;  /* 0x000000ffffcb7224 */ /* 0x000fe200078e0077 */
[----:B------:R-:W-:Y:S01]  /*3750*/  MOV R200, R116 ;  /* 0x0000007400c87202 */ /* 0x000fe20000000f00 */
[----:B------:R-:W-:Y:S01]  /*3760*/  IMAD.MOV.U32 R201, RZ, RZ, R117 ;  /* 0x000000ffffc97224 */ /* 0x000fe200078e0075 */
[----:B------:R-:W3:Y:S01]  /*3770*/  LDL.LU.64 R148, [R1+0x4c0] ;  /* 0x0004c00001947983 */ /* 0x000ee20000300a00 */
        /* <DEDUP_REMOVED lines=92> */
[----:B------:R-:W-:-:S03]  /*3d40*/  IMAD.MOV.U32 R17, RZ, RZ, R47 ;  /* 0x000000ffff117224 */ /* 0x000fc600078e002f */
        /* <DEDUP_REMOVED lines=28> */
[----:B0-----:R-:W3:Y:S04]  /*3f10*/  LDL.LU.64 R44, [R1+0x320] ;  /* 0x00032000012c7983 */ /* 0x001ee80000300a00 */
        /* <DEDUP_REMOVED lines=11> */
[----:B------:R-:W-:-:S02]  /*3fd0*/  UMOV UR9, 0x40000040 ;  /* 0x4000004000097882 */ /* 0x000fc40000000000 */
[----:B--2---:R-:W-:Y:S01]  /*3fe0*/  STL [R1+0x2b8], R152 ;  /* 0x0002b89801007387 */ /* 0x004fe20000100800 */
[----:B---3--:R-:W-:-:S06]  /*3ff0*/  WARPGROUP.ARRIVE ;  /* 0x00000000000079c5 */ /* 0x008fcc0000000000 */
        /* <DEDUP_REMOVED lines=86> */
[----:B------:R-:W-:Y:S01]  /*4560*/  UIADD3 UR8, UR6, 0x6, URZ ;  /* 0x0000000606087890 */ /* 0x000fe2000fffe03f */
[----:B------:R-:W-:Y:S01]  /*4570*/  MOV R235, R4 ;  /* 0x0000000400eb7202 */ /* 0x000fe20000000f00 */
[----:B------:R-:W-:Y:S01]  /*4580*/  UIADD3 UR10, UR7, 0x6, URZ ;  /* 0x00000006070a7890 */ /* 0x000fe2000fffe03f */
[----:B------:R0:W5:Y:S01]  /*4590*/  LDL.LU R0, [R1+0x2cc] ;  /* 0x0002cc0001007983 */ /* 0x0001620000300800 */
[----:B------:R-:W-:Y:S01]  /*45a0*/  UMOV UR9, 0x40000040 ;  /* 0x4000004000097882 */ /* 0x000fe20000000000 */
[----:B------:R-:W-:-:S02]  /*45b0*/  UMOV UR11, 0x40000040 ;  /* 0x40000040000b7882 */ /* 0x000fc40000000000 */
[----:B------:R0:W5:Y:S04]  /*45c0*/  LDL.LU R17, [R1+0x2c8] ;  /* 0x0002c80001117983 */ /* 0x0001680000300800 */
[----:B------:R0:W5:Y:S04]  /*45d0*/  LDL.LU R16, [R1+0x2c4] ;  /* 0x0002c40001107983 */ /* 0x0001680000300800 */
[----:B------:R0:W5:Y:S04]  /*45e0*/  LDL.LU R3, [R1+0x2c0] ;  /* 0x0002c00001037983 */ /* 0x0001680000300800 */
[----:B------:R0:W5:Y:S01]  /*45f0*/  LDL.LU R2, [R1+0x2bc] ;  /* 0x0002bc0001027983 */ /* 0x0001620000300800 */
        /* <DEDUP_REMOVED lines=67> */
[----:B-1----:R0:W5:Y:S04]  /*4a30*/  LDL.LU R152, [R1+0x2b8] ;  /* 0x0002b80001987983 */ /* 0x0021680000300800 */
[----:B------:R-:W2:Y:S04]  /*4a40*/  LDL.LU.64 R150, [R1+0x2b0] ;  /* 0x0002b00001967983 */ /* 0x000ea80000300a00 */
        /* <DEDUP_REMOVED lines=20> */
[----:B------:R-:W2:Y:S01]  /*4b90*/  LDL.LU.64 R108, [R1+0x208] ;  /* 0x00020800016c7983 */ /* 0x000ea20000300a00 */
[----:B------:R-:W-:Y:S01]  /*4ba0*/  UIADD3 UR8, UR6, 0x406, URZ ;  /* 0x0000040606087890 */ /* 0x000fe2000fffe03f */
[----:B------:R-:W-:Y:S01]  /*4bb0*/  UMOV UR9, 0x40000040 ;  /* 0x4000004000097882 */ /* 0x000fe20000000000 */
[----:B--2---:R-:W-:-:S07]  /*4bc0*/  WARPGROUP.ARRIVE ;  /* 0x00000000000079c5 */ /* 0x004fce0000000000 */
[----:B------:R-:W-:Y:S03]  /*4bd0*/  HGMMA.64x256x8.F32.TF32 R24, gdesc[UR8], R24, gsb0 ;  /* 0x07e00000081879f0 */ /* 0x000fe60008002818 */
[----:B------:R-:W-:Y:S02]  /*4be0*/  WARPGROUP.DEPBAR.LE gsb0, 0x0 ;  /* 0x00008000000079c5 */ /* 0x000fe40000010000 */
[----:B0-----:R-:W-:Y:S05]  /*4bf0*/  @!P1 BRA `(.L_x_22) ;  /* 0x0000004000d09947 */ /* 0x001fea0003800000 */
[----:B------:R-:W-:Y:S01]  /*4c00*/  UIADD3 UR7, UR39, 0x1, URZ ;  /* 0x0000000127077890 */ /* 0x000fe2000fffe03f */
[----:B-----5:R-:W-:Y:S01]  /*4c10*/  R2UR UR6, R3 ;  /* 0x00000000030672ca */ /* 0x020fe200000e0000 */
[----:B------:R-:W-:Y:S02]  /*4c20*/  UMOV UR13, UR39 ;  /* 0x00000027000d7c82 */ /* 0x000fe40008000000 */
[----:B------:R-:W-:-:S04]  /*4c30*/  UISETP.NE.AND UP0, UPT, UR7, 0x3, UPT ;  /* 0x000000030700788c */ /* 0x000fc8000bf05270 */
[----:B------:R-:W-:Y:S02]  /*4c40*/  USEL UR12, URZ, 0x1, UP0 ;  /* 0x000000013f0c7887 */ /* 0x000fe40008000000 */
[----:B------:R-:W-:Y:S02]  /*4c50*/  USEL UR7, UR7, URZ, UP0 ;  /* 0x0000003f07077287 */ /* 0x000fe40008000000 */
[----:B------:R-:W-:-:S12]  /*4c60*/  ULOP3.LUT UR12, UR38, UR12, URZ, 0x3c, !UPT ;  /* 0x0000000c260c7292 */ /* 0x000fd8000f8e3c3f */
.L_x_29:
[----:B------:R-:W-:Y:S05]  /*4c70*/  @!P0 BRA `(.L_x_23) ;  /* 0x0000000000048947 */ /* 0x000fea0003800000 */
[----:B------:R-:W-:Y:S01]  /*4c80*/  BPT.TRAP 0x1 ;  /* 0x000000040000795c */ /* 0x000fe20000300000 */
.L_x_23:
[----:B------:R-:W0:Y:S01]  /*4c90*/  S2UR UR9, SR_CgaCtaId ;  /* 0x00000000000979c3 */ /* 0x000e220000008800 */
[----:B------:R-:W-:Y:S01]  /*4ca0*/  UMOV UR8, 0x400 ;  /* 0x0000040000087882 */ /* 0x000fe20000000000 */
[----:B------:R-:W-:Y:S01]  /*4cb0*/  IMAD.U32 R3, RZ, RZ, UR7 ;  /* 0x00000007ff037e24 */ /* 0x000fe2000f8e00ff */
[----:B------:R-:W-:-:S04]  /*4cc0*/  MOV R4, UR12 ;  /* 0x0000000c00047c02 */ /* 0x000fc80008000f00 */
[----:B------:R-:W-:Y:S01]  /*4cd0*/  SHF.L.U32 R4, R4, 0x1f, RZ ;  /* 0x0000001f04047819 */ /* 0x000fe200000006ff */
[----:B0-----:R-:W-:-:S06]  /*4ce0*/  ULEA UR8, UR9, UR8, 0x18 ;  /* 0x0000000809087291 */ /* 0x001fcc000f8ec03f */
[----:B------:R-:W-:-:S05]  /*4cf0*/  IMAD.U32 R0, RZ, RZ, UR8 ;  /* 0x00000008ff007e24 */ /* 0x000fca000f8e00ff */
[----:B------:R-:W-:-:S04]  /*4d00*/  LEA R3, R3, R0, 0x3 ;  /* 0x0000000003037211 */ /* 0x000fc800078e18ff */
[----:B------:R0:W1:Y:S01]  /*4d10*/  SYNCS.PHASECHK.TRANS64.TRYWAIT P1, [R3+URZ], R4 ;  /* 0x00000004030075a7 */ /* 0x000062000802017f */
[----:B------:R-:W-:Y:S05]  /*4d20*/  @!P0 BRA `(.L_x_24) ;  /* 0x0000000000048947 */ /* 0x000fea0003800000 */
[----:B------:R-:W-:Y:S01]  /*4d30*/  BPT.TRAP 0x1 ;  /* 0x000000040000795c */ /* 0x000fe20000300000 */
.L_x_24:
[----:B-1----:R-:W-:Y:S05]  /*4d40*/  @P1 BRA `(.L_x_25) ;  /* 0x0000000000081947 */ /* 0x002fea0003800000 */
[----:B------:R-:W1:Y:S02]  /*4d50*/  SYNCS.PHASECHK.TRANS64.TRYWAIT P1, [R3+URZ], R4 ;  /* 0x00000004030075a7 */ /* 0x000e64000802017f */
[----:B-1----:R-:W-:Y:S05]  /*4d60*/  @!P1 BRA `(.L_x_26) ;  /* 0x0000013800f49947 */ /* 0x002fea0003800000 */
.L_x_25:
        /* <DEDUP_REMOVED lines=64> */
[----:B--2---:R-:W2:Y:S04]  /*5170*/  LDL.LU.64 R24, [R1] ;  /* 0x0000000001187983 */ /* 0x004ea80000300a00 */
        /* <DEDUP_REMOVED lines=63> */
[----:B------:R-:W-:-:S02]  /*5570*/  ULEA UR14, UR7, UR4, 0xb ;  /* 0x00000004070e7291 */ /* 0x000fc4000f8e583f */
[----:B------:R-:W-:Y:S01]  /*5580*/  ULEA UR15, UR7, UR5, 0xb ;  /* 0x00000005070f7291 */ /* 0x000fe2000f8e583f */
[----:B------:R-:W-:Y:S01]  /*5590*/  STL [R1+0x2c8], R17 ;  /* 0x0002c81101007387 */ /* 0x000fe20000100800 */
[----:B------:R-:W-:Y:S01]  /*55a0*/  UMOV UR9, 0x40000040 ;  /* 0x4000004000097882 */ /* 0x000fe20000000000 */
[----:B------:R-:W-:Y:S02]  /*55b0*/  UMOV UR11, 0x40000040 ;  /* 0x40000040000b7882 */ /* 0x000fe40000000000 */
[----:B------:R-:W-:Y:S01]  /*55c0*/  UMOV UR8, UR14 ;  /* 0x0000000e00087c82 */ /* 0x000fe20008000000 */
[----:B------:R-:W-:Y:S01]  /*55d0*/  STL [R1+0x2c4], R16 ;  /* 0x0002c41001007387 */ /* 0x000fe20000100800 */
[----:B------:R-:W-:-:S03]  /*55e0*/  UMOV UR10, UR15 ;  /* 0x0000000f000a7c82 */ /* 0x000fc60008000000 */
[----:B------:R3:W-:Y:S04]  /*55f0*/  STL [R1+0x2c0], R2 ;  /* 0x0002c00201007387 */ /* 0x0007e80000100800 */
[----:B------:R4:W-:Y:S01]  /*5600*/  STL [R1+0x2bc], R0 ;  /* 0x0002bc0001007387 */ /* 0x0009e20000100800 */
[----:B--2---:R-:W-:-:S06]  /*5610*/  WARPGROUP.ARRIVE ;  /* 0x00000000000079c5 */ /* 0x004fcc0000000000 */
[----:B------:R-:W-:Y:S03]  /*5620*/  HGMMA.64x256x8.F32.TF32 R24, gdesc[UR8], R24, gsb0 ;  /* 0x07e00000081879f0 */ /* 0x000fe60008002818 */
[----:B------:R-:W-:Y:S02]  /*5630*/  WARPGROUP.DEPBAR.LE gsb0, 0x0 ;  /* 0x00008000000079c5 */ /* 0x000fe40000010000 */
[----:B------:R-:W-:Y:S01]  /*5640*/  STL.64 [R1], R24 ;  /* 0x0000001801007387 */ /* 0x000fe20000100a00 */
[----:B---3--:R-:W-:Y:S01]  /*5650*/  IMAD.MOV.U32 R2, RZ, RZ, R150 ;  /* 0x000000ffff027224 */ /* 0x008fe200078e0096 */
[----:B----4-:R-:W-:Y:S01]  /*5660*/  MOV R0, R151 ;  /* 0x0000009700007202 */ /* 0x010fe20000000f00 */
[----:B01----:R-:W-:Y:S01]  /*5670*/  IMAD.MOV.U32 R4, RZ, RZ, R148 ;  /* 0x000000ffff047224 */ /* 0x003fe200078e0094 */
        /* <DEDUP_REMOVED lines=36> */
[----:B------:R0:W-:Y:S01]  /*58c0*/  STL.64 [R1+0x50], R44 ;  /* 0x0000502c01007387 */ /* 0x0001e20000100a00 */
[----:B------:R-:W-:Y:S01]  /*58d0*/  IMAD.MOV.U32 R204, RZ, RZ, R120 ;  /* 0x000000ffffcc7224 */ /* 0x000fe200078e0078 */
[----:B------:R-:W-:Y:S01]  /*58e0*/  MOV R205, R121 ;  /* 0x0000007900cd7202 */ /* 0x000fe20000000f00 */
[----:B------:R-:W-:Y:S01]  /*58f0*/  IMAD.MOV.U32 R202, RZ, RZ, R118 ;  /* 0x000000ffffca7224 */ /* 0x000fe200078e0076 */
[----:B------:R-:W2:Y:S01]  /*5900*/  LDL.LU.64 R150, [R1+0x780] ;  /* 0x0007800001967983 */ /* 0x000ea20000300a00 */
[----:B------:R-:W-:Y:S01]  /*5910*/  MOV R203, R119 ;  /* 0x0000007700cb7202 */ /* 0x000fe20000000f00 */
[----:B------:R-:W-:Y:S01]  /*5920*/  IMAD.MOV.U32 R200, RZ, RZ, R116 ;  /* 0x000000ffffc87224 */ /* 0x000fe200078e0074 */
[----:B------:R-:W-:Y:S01]  /*5930*/  MOV R201, R117 ;  /* 0x0000007500c97202 */ /* 0x000fe20000000f00 */
[----:B------:R-:W2:Y:S01]  /*5940*/  LDL.LU.64 R148, [R1+0x778] ;  /* 0x0007780001947983 */ /* 0x000ea20000300a00 */
        /* <DEDUP_REMOVED lines=92> */
[----:B------:R-:W-:-:S03]  /*5f10*/  MOV R234, R47 ;  /* 0x0000002f00ea7202 */ /* 0x000fc60000000f00 */
        /* <DEDUP_REMOVED lines=28> */
[----:B0-----:R-:W2:Y:S04]  /*60e0*/  LDL.LU.64 R44, [R1+0x5d8] ;  /* 0x0005d800012c7983 */ /* 0x001ea80000300a00 */
        /* <DEDUP_REMOVED lines=11> */
[----:B------:R-:W-:-:S02]  /*61a0*/  UMOV UR9, 0x40000040 ;  /* 0x4000004000097882 */ /* 0x000fc40000000000 */
[----:B------:R-:W-:Y:S01]  /*61b0*/  STL [R1+0x580], R152 ;  /* 0x0005809801007387 */ /* 0x000fe20000100800 */
[----:B--2---:R-:W-:-:S06]  /*61c0*/  WARPGROUP.ARRIVE ;  /* 0x00000000000079c5 */ /* 0x004fcc0000000000 */
        /* <DEDUP_REMOVED lines=332> */
[----:B------:R-:W-:Y:S01]  /*7690*/  STL.64 [R1+0x30], R36 ;  /* 0x0000302401007387 */ /* 0x000fe20000100a00 */
[----:B------:R-:W-:-:S03]  /*76a0*/  IMAD.MOV.U32 R4, RZ, RZ, R150 ;  /* 0x000000ffff047224 */ /* 0x000fc600078e0096 */
[----:B------:R-:W-:Y:S01]  /*76b0*/  STL.64 [R1+0x38], R38 ;  /* 0x0000382601007387 */ /* 0x000fe20000100a00 */
[----:B------:R-:W-:-:S03]  /*76c0*/  MOV R3, R151 ;  /* 0x0000009700037202 */ /* 0x000fc60000000f00 */
[----:B------:R-:W-:Y:S01]  /*76d0*/  STL.64 [R1+0x40], R40 ;  /* 0x0000402801007387 */ /* 0x000fe20000100a00 */
[----:B------:R-:W-:Y:S01]  /*76e0*/  IMAD.MOV.U32 R6, RZ, RZ, R148 ;  /* 0x000000ffff067224 */ /* 0x000fe200078e0094 */
[----:B------:R-:W-:Y:S02]  /*76f0*/  MOV R5, R149 ;  /* 0x0000009500057202 */ /* 0x000fe40000000f00 */
[----:B------:R-:W-:Y:S01]  /*7700*/  STL.64 [R1+0x48], R42 ;  /* 0x0000482a01007387 */ /* 0x000fe20000100a00 */
[----:B------:R-:W-:Y:S01]  /*7710*/  IMAD.MOV.U32 R8, RZ, RZ, R146 ;  /* 0x000000ffff087224 */ /* 0x000fe200078e0092 */
[----:B------:R-:W-:Y:S02]  /*7720*/  MOV R7, R147 ;  /* 0x0000009300077202 */ /* 0x000fe40000000f00 */
[----:B------:R0:W-:Y:S01]  /*7730*/  STL.64 [R1+0x50], R44 ;  /* 0x0000502c01007387 */ /* 0x0001e20000100a00 */
[----:B------:R-:W-:Y:S01]  /*7740*/  IMAD.MOV.U32 R10, RZ, RZ, R144 ;  /* 0x000000ffff0a7224 */ /* 0x000fe200078e0090 */
[----:B------:R-:W-:-:S02]  /*7750*/  MOV R9, R145 ;  /* 0x0000009100097202 */ /* 0x000fc40000000f00 */
[----:B------:R-:W3:Y:S01]  /*7760*/  LDL.LU.64 R150, [R1+0x4c8] ;  /* 0x0004c80001967983 */ /* 0x000ee20000300a00 */
[----:B------:R-:W-:Y:S01]  /*7770*/  IMAD.MOV.U32 R12, RZ, RZ, R142 ;  /* 0x000000ffff0c7224 */ /* 0x000fe200078e008e */
[----:B------:R-:W-:Y:S02]  /*7780*/  MOV R11, R143 ;  /* 0x0000008f000b7202 */ /* 0x000fe40000000f00 */
[----:B------:R-:W3:Y:S01]  /*7790*/  LDL.LU.64 R148, [R1+0x4c0] ;  /* 0x0004c00001947983 */ /* 0x000ee20000300a00 */
[----:B------:R-:W-:Y:S01]  /*77a0*/  IMAD.MOV.U32 R14, RZ, RZ, R140 ;  /* 0x000000ffff0e7224 */ /* 0x000fe200078e008c */
[----:B------:R-:W-:Y:S02]  /*77b0*/  MOV R13, R141 ;  /* 0x0000008d000d7202 */ /* 0x000fe40000000f00 */
[----:B------:R-:W3:Y:S01]  /*77c0*/  LDL.LU.64 R146, [R1+0x4b8] ;  /* 0x0004b80001927983 */ /* 0x000ee20000300a00 */
        /* <DEDUP_REMOVED lines=248> */
[----:B------:R0:W5:Y:S01]  /*8750*/  LDL.LU R17, [R1+0x2c8] ;  /* 0x0002c80001117983 */ /* 0x0001620000300800 */
[----:B------:R-:W-:Y:S01]  /*8760*/  UIADD3 UR10, UR15, 0x6, URZ ;  /* 0x000000060f0a7890 */ /* 0x000fe2000fffe03f */
[----:B------:R-:W-:Y:S01]  /*8770*/  UMOV UR9, 0x40000040 ;  /* 0x4000004000097882 */ /* 0x000fe20000000000 */
[----:B------:R-:W-:Y:S01]  /*8780*/  UMOV UR11, 0x40000040 ;  /* 0x40000040000b7882 */ /* 0x000fe20000000000 */
        /* <DEDUP_REMOVED lines=99> */
[----:B------:R-:W-:Y:S01]  /*8dc0*/  BPT.TRAP 0x1 ;  /* 0x000000040000795c */ /* 0x000fe20000300000 */
.L_x_27:
[----:B-----5:R-:W-:Y:S01]  /*8dd0*/  ISETP.NE.AND P1, PT, R17, RZ, PT ;  /* 0x000000ff1100720c */ /* 0x020fe20003f25270 */
[----:B------:R-:W-:Y:S01]  /*8de0*/  IMAD.U32 R3, RZ, RZ, UR13 ;  /* 0x0000000dff037e24 */ /* 0x000fe2000f8e00ff */
[----:B------:R-:W-:-:S11]  /*8df0*/  UISETP.GT.U32.AND UP0, UPT, UR40, 0x1, UPT ;  /* 0x000000012800788c */ /* 0x000fd6000bf04070 */
[----:B------:R-:W-:-:S05]  /*8e00*/  @P1 LEA R3, R3, R0, 0x3 ;  /* 0x0000000003031211 */ /* 0x000fca00078e18ff */
[----:B------:R-:W-:-:S05]  /*8e10*/  @P1 VIADD R3, R3, 0x18 ;  /* 0x0000001803031836 */ /* 0x000fca0000000000 */
[----:B------:R-:W-:-:S04]  /*8e20*/  @P1 PRMT R3, R152, 0x654, R3 ;  /* 0x0000065498031816 */ /* 0x000fc80000000003 */
[----:B------:R0:W-:Y:S01]  /*8e30*/  @P1 SYNCS.ARRIVE.TRANS64.RED.A1T0 RZ, [R3+URZ], RZ ;  /* 0x000000ff03ff19a7 */ /* 0x0001e2000810043f */
[----:B------:R-:W-:-:S13]  /*8e40*/  PLOP3.LUT P1, PT, PT, PT, UP0, 0x80, 0x0 ;  /* 0x000000000000781c */ /* 0x000fda0003f2f008 */
[----:B0-----:R-:W-:Y:S05]  /*8e50*/  @P1 BRA `(.L_x_28) ;  /* 0x0000000000041947 */ /* 0x001fea0003800000 */
[----:B------:R-:W-:Y:S01]  /*8e60*/  BPT.TRAP 0x1 ;  /* 0x000000040000795c */ /* 0x000fe20000300000 */
.L_x_28:
[----:B------:R-:W-:Y:S02]  /*8e70*/  UISETP.GT.AND UP2, UPT, UR6, 0x1, UPT ;  /* 0x000000010600788c */ /* 0x000fe4000bf44270 */
[----:B------:R-:W-:Y:S02]  /*8e80*/  UIADD3 UR7, UR7, 0x1, URZ ;  /* 0x0000000107077890 */ /* 0x000fe4000fffe03f */
[----:B------:R-:W-:Y:S02]  /*8e90*/  UIADD3 UR13, UR13, 0x1, URZ ;  /* 0x000000010d0d7890 */ /* 0x000fe4000fffe03f */
[----:B------:R-:W-:Y:S01]  /*8ea0*/  PLOP3.LUT P1, PT, PT, PT, UP2, 0x80, 0x0 ;  /* 0x000000000000781c */ /* 0x000fe20003f2f028 */
[----:B------:R-:W-:Y:S02]  /*8eb0*/  UISETP.NE.AND UP0, UPT, UR7, 0x3, UPT ;  /* 0x000000030700788c */ /* 0x000fe4000bf05270 */
[----:B------:R-:W-:Y:S02]  /*8ec0*/  UIADD3 UR8, UR6, -0x1, URZ ;  /* 0xffffffff06087890 */ /* 0x000fe4000fffe03f */
[----:B------:R-:W-:-:S02]  /*8ed0*/  USEL UR6, URZ, 0x1, UP0 ;  /* 0x000000013f067887 */ /* 0x000fc40008000000 */
[----:B------:R-:W-:Y:S02]  /*8ee0*/  UISETP.NE.AND UP1, UPT, UR13, 0x3, UPT ;  /* 0x000000030d00788c */ /* 0x000fe4000bf25270 */
[----:B------:R-:W-:Y:S02]  /*8ef0*/  ULOP3.LUT UR12, UR12, UR6, URZ, 0x3c, !UPT ;  /* 0x000000060c0c7292 */ /* 0x000fe4000f8e3c3f */
[----:B------:R-:W-:Y:S02]  /*8f00*/  USEL UR7, UR7, URZ, UP0 ;  /* 0x0000003f07077287 */ /* 0x000fe40008000000 */
[----:B------:R-:W-:Y:S01]  /*8f10*/  USEL UR13, UR13, URZ, UP1 ;  /* 0x0000003f0d0d7287 */ /* 0x000fe20008800000 */
[----:B------:R-:W-:Y:S01]  /*8f20*/  UMOV UR6, UR8 ;  /* 0x0000000800067c82 */ /* 0x000fe20008000000 */
[----:B------:R-:W-:Y:S10]  /*8f30*/  @P1 BRA `(.L_x_29) ;  /* 0xffffffbc004c1947 */ /* 0x000ff4000383ffff */
.L_x_22:
[----:B-----5:R-:W0:Y:S02]  /*8f40*/  LDC R3, c[0x0][0x28c] ;  /* 0x0000a300ff037b82 */ /* 0x020e240000000800 */
[----:B0-----:R-:W-:-:S13]  /*8f50*/  ISETP.GE.AND P1, PT, R3, 0x1, PT ;  /* 0x000000010300780c */ /* 0x001fda0003f26270 */
[----:B------:R-:W-:Y:S05]  /*8f60*/  @!P1 BRA `(.L_x_30) ;  /* 0x0000000000549947 */ /* 0x000fea0003800000 */
[----:B------:R-:W-:Y:S05]  /*8f70*/  @!P0 BRA `(.L_x_31) ;  /* 0x0000000000048947 */ /* 0x000fea0003800000 */
[----:B------:R-:W-:Y:S01]  /*8f80*/  BPT.TRAP 0x1 ;  /* 0x000000040000795c */ /* 0x000fe20000300000 */
.L_x_31:
[----:B------:R-:W-:Y:S01]  /*8f90*/  ISETP.NE.AND P0, PT, R17, RZ, PT ;  /* 0x000000ff1100720c */ /* 0x000fe20003f05270 */
[----:B------:R-:W-:-:S12]  /*8fa0*/  BSSY B0, `(.L_x_32) ;  /* 0x000000d000007945 */ /* 0x000fd80003800000 */
[----:B------:R-:W-:Y:S05]  /*8fb0*/  @!P0 BRA `(.L_x_33) ;  /* 0x00000000002c8947 */ /* 0x000fea0003800000 */
[----:B------:R-:W-:-:S04]  /*8fc0*/  UISETP.LT.AND UP0, UPT, UR44, 0x1, UPT ;  /* 0x000000012c00788c */ /* 0x000fc8000bf01270 */
[----:B------:R-:W-:-:S04]  /*8fd0*/  USEL UR6, UR44, 0x1, UP0 ;  /* 0x000000012c067887 */ /* 0x000fc80008000000 */
[----:B------:R-:W-:-:S04]  /*8fe0*/  UIADD3 UR6, UR39, UR44, -UR6 ;  /* 0x0000002c27067290 */ /* 0x000fc8000fffe806 */
[----:B------:R-:W-:-:S04]  /*8ff0*/  UIMAD.WIDE.U32 UR4, UR6, -0x55555555, URZ ;  /* 0xaaaaaaab060478a5 */ /* 0x000fc8000f8e003f */
[----:B------:R-:W-:-:S04]  /*9000*/  USHF.R.U32.HI UR4, URZ, 0x1, UR5 ;  /* 0x000000013f047899 */ /* 0x000fc80008011605 */
[----:B------:R-:W-:-:S06]  /*9010*/  UIMAD UR6, UR4, -0x3, UR6 ;  /* 0xfffffffd040678a4 */ /* 0x000fcc000f8e0206 */
[----:B------:R-:W-:-:S05]  /*9020*/  MOV R3, UR6 ;  /* 0x0000000600037c02 */ /* 0x000fca0008000f00 */
[----:B------:R-:W-:-:S05]  /*9030*/  IMAD R0, R3, 0x8, R0 ;  /* 0x0000000803007824 */ /* 0x000fca00078e0200 */
[----:B------:R-:W-:-:S04]  /*9040*/  IADD3 R0, R0, 0x18, RZ ;  /* 0x0000001800007810 */ /* 0x000fc80007ffe0ff */
[----:B------:R-:W-:-:S04]  /*9050*/  PRMT R0, R152, 0x654, R0 ;  /* 0x0000065498007816 */ /* 0x000fc80000000000 */
[----:B------:R0:W-:Y:S03]  /*9060*/  SYNCS.ARRIVE.TRANS64.RED.A1T0 RZ, [R0+URZ], RZ ;  /* 0x000000ff00ff79a7 */ /* 0x0001e6000810043f */
.L_x_33:
[----:B------:R-:W-:Y:S05]  /*9070*/  BSYNC B0 ;  /* 0x0000000000007941 */ /* 0x000fea0003800000 */
.L_x_32:
[----:B------:R-:W-:-:S06]  /*9080*/  UISETP.GT.U32.AND UP0, UPT, UR40, 0x1, UPT ;  /* 0x000000012800788c */ /* 0x000fcc000bf04070 */
[----:B------:R-:W-:-:S13]  /*9090*/  PLOP3.LUT P0, PT, PT, PT, UP0, 0x80, 0x0 ;  /* 0x000000000000781c */ /* 0x000fda0003f0f008 */
[----:B------:R-:W-:Y:S05]  /*90a0*/  @P0 BRA `(.L_x_30) ;  /* 0x0000000000040947 */ /* 0x000fea0003800000 */
[----:B------:R-:W-:Y:S01]  /*90b0*/  BPT.TRAP 0x1 ;  /* 0x000000040000795c */ /* 0x000fe20000300000 */
.L_x_30:
[----:B------:R-:W1:Y:S01]  /*90c0*/  S2R R8, SR_TID.X ;  /* 0x0000000000087919 */ /* 0x000e620000002100 */
[----:B------:R-:W-:Y:S01]  /*90d0*/  IMAD.MOV.U32 R19, RZ, RZ, 0x6540 ;  /* 0x00006540ff137424 */ /* 0x000fe200078e00ff */
[----:B------:R-:W-:Y:S02]  /*90e0*/  UIMAD.WIDE UR6, UR41, 0x100, URZ ;  /* 0x00000100290678a5 */ /* 0x000fe4000f8e023f */
[----:B------:R-:W-:Y:S01]  /*90f0*/  USHF.R.S32.HI UR10, URZ, 0x1f, UR43 ;  /* 0x0000001f3f0a7899 */ /* 0x000fe2000801142b */
[----:B------:R-:W-:Y:S01]  /*9100*/  ULDC.64 UR8, c[0x0][0x5d0] ;  /* 0x0001740000087ab9 */ /* 0x000fe20000000a00 */
[----:B------:R-:W-:Y:S02]  /*9110*/  USHF.L.U32 UR41, UR41, 0x8, URZ ;  /* 0x0000000829297899 */ /* 0x000fe4000800063f */
[----:B------:R-:W-:Y:S02]  /*9120*/  UIMAD UR4, UR10, UR8, URZ ;  /* 0x000000080a0472a4 */ /* 0x000fe4000f8e023f */
[----:B------:R-:W-:-:S02]  /*9130*/  UIADD3 UR39, UR44, UR39, URZ ;  /* 0x000000272c277290 */ /* 0x000fc4000fffe03f */
[----:B------:R-:W-:Y:S02]  /*9140*/  UIMAD UR4, UR43, UR9, UR4 ;  /* 0x000000092b0472a4 */ /* 0x000fe4000f8e0204 */
[----:B------:R-:W-:Y:S02]  /*9150*/  UISETP.GT.U32.AND UP1, UPT, UR39, 0x2, UPT ;  /* 0x000000022700788c */ /* 0x000fe4000bf24070 */
[----:B------:R-:W-:Y:S02]  /*9160*/  UISETP.GE.U32.AND UP2, UPT, UR44, 0x3, UPT ;  /* 0x000000032c00788c */ /* 0x000fe4000bf46070 */
[----:B------:R-:W-:Y:S01]  /*9170*/  UISETP.LT.U32.AND UP1, UPT, UR44, 0x3, UP1 ;  /* 0x000000032c00788c */ /* 0x000fe20008f21070 */
[--C-:B-1----:R-:W-:Y:S02]  /*9180*/  SHF.R.U32.HI R4, RZ, 0x7, R8.reuse ;  /* 0x00000007ff047819 */ /* 0x102fe40000011608 */
[----:B------:R-:W-:Y:S02]  /*9190*/  SHF.R.U32.HI R5, RZ, 0x2, R8 ;  /* 0x00000002ff057819 */ /* 0x000fe40000011608 */
[----:B------:R-:W-:-:S02]  /*91a0*/  LOP3.LUT R4, R4, 0x1, RZ, 0xc0, !PT ;  /* 0x0000000104047812 */ /* 0x000fc400078ec0ff */
[C---:B------:R-:W-:Y:S02]  /*91b0*/  SHF.L.U32 R18, R8.reuse, 0x1, RZ ;  /* 0x0000000108127819 */ /* 0x040fe400000006ff */
[----:B------:R-:W-:Y:S01]  /*91c0*/  LOP3.LUT R6, R8, 0x60, RZ, 0xc0, !PT ;  /* 0x0000006008067812 */ /* 0x000fe200078ec0ff */
[----:B------:R-:W-:Y:S01]  /*91d0*/  IMAD.SHL.U32 R3, R4, 0x40, RZ ;  /* 0x0000004004037824 */ /* 0x000fe200078e00ff */
[----:B------:R-:W-:Y:S02]  /*91e0*/  LOP3.LUT R5, R5, 0x7, RZ, 0xc0, !PT ;  /* 0x0000000705057812 */ /* 0x000fe400078ec0ff */
[----:B------:R-:W-:Y:S02]  /*91f0*/  LOP3.LUT R18, R18, 0x6, RZ, 0xc0, !PT ;  /* 0x0000000612127812 */ /* 0x000fe400078ec0ff */
[----:B------:R-:W-:Y:S02]  /*9200*/  SHF.R.U32.HI R6, RZ, 0x1, R6 ;  /* 0x00000001ff067819 */ /* 0x000fe40000011606 */
[----:B------:R-:W-:-:S02]  /*9210*/  LOP3.LUT R3, R3, 0x40, R5, 0xe2, !PT ;  /* 0x0000004003037812 */ /* 0x000fc400078ee205 */
[----:B------:R-:W-:Y:S01]  /*9220*/  PRMT R18, R18, R19, UR42 ;  /* 0x0000002a12127e16 */ /* 0x000fe20008000013 */
[----:B------:R-:W-:Y:S01]  /*9230*/  USHF.L.U32 UR42, UR42, 0x8, URZ ;  /* 0x000000082a2a7899 */ /* 0x000fe2000800063f */
[----:B0-----:R-:W-:Y:S01]  /*9240*/  IADD3 R0, RZ, -R6, -R5 ;  /* 0x80000006ff007210 */ /* 0x001fe20007ffe805 */
[----:B------:R-:W-:Y:S01]  /*9250*/  IMAD.MOV.U32 R5, RZ, RZ, -0x2 ;  /* 0xfffffffeff057424 */ /* 0x000fe200078e00ff */
[----:B------:R-:W-:Y:S02]  /*9260*/  LOP3.LUT R3, R3, UR6, R6, 0xfe, !PT ;  /* 0x0000000603037c12 */ /* 0x000fe4000f8efe06 */
[----:B------:R-:W-:Y:S01]  /*9270*/  SHF.R.S32.HI R19, RZ, 0x1f, R18 ;  /* 0x0000001fff137819 */ /* 0x000fe20000011412 */
[----:B------:R-:W-:Y:S01]  /*9280*/  IMAD R0, R4, -0x40, R0 ;  /* 0xffffffc004007824 */ /* 0x000fe200078e0200 */
[----:B------:R-:W-:Y:S01]  /*9290*/  MOV R6, UR8 ;  /* 0x0000000800067c02 */ /* 0x000fe20008000f00 */
[----:B------:R-:W-:Y:S02]  /*92a0*/  ULDC UR8, c[0x0][0x284] ;  /* 0x0000a10000087ab9 */ /* 0x000fe40000000800 */
[----:B------:R-:W-:-:S02]  /*92b0*/  MOV R153, UR8 ;  /* 0x0000000800997c02 */ /* 0x000fc40008000f00 */
[----:B------:R-:W-:Y:S02]  /*92c0*/  IMAD.WIDE.U32 R6, R6, UR43, R18 ;  /* 0x0000002b06067c25 */ /* 0x000fe4000f8e0012 */
[----:B------:R-:W-:Y:S02]  /*92d0*/  IADD3 R153, R153, -UR41, R0 ;  /* 0x8000002999997c10 */ /* 0x000fe4000fffe000 */
[----:B------:R-:W-:Y:S01]  /*92e0*/  VIADD R7, R7, UR4 ;  /* 0x0000000407077c36 */ /* 0x000fe20008000000 */
[----:B------:R-:W-:Y:S01]  /*92f0*/  ULDC UR4, c[0x0][0x288] ;  /* 0x0000a20000047ab9 */ /* 0x000fe20000000800 */
[----:B------:R-:W-:Y:S01]  /*9300*/  LOP3.LUT R0, R8, 0x3, RZ, 0xc0, !PT ;  /* 0x0000000308007812 */ /* 0x000fe200078ec0ff */
[----:B------:R-:W-:-:S04]  /*9310*/  UISETP.GE.AND UP0, UPT, UR42, UR4, UPT ;  /* 0x000000042a00728c */ /* 0x000fc8000bf06270 */
[----:B------:R-:W-:Y:S01]  /*9320*/  UISETP.GE.OR UP0, UPT, UR41, UR8, UP0 ;  /* 0x000000082900728c */ /* 0x000fe20008706670 */
[----:B------:R-:W-:Y:S01]  /*9330*/  IMAD R0, R0, R5, UR4 ;  /* 0x0000000400007e24 */ /* 0x000fe2000f8e0205 */
[----:B------:R-:W-:Y:S02]  /*9340*/  UIMAD.WIDE.U32 UR4, UR39, -0x55555555, URZ ;  /* 0xaaaaaaab270478a5 */ /* 0x000fe4000f8e003f */
[----:B------:R-:W-:Y:S02]  /*9350*/  USEL UR8, URZ, 0x1, !UP1 ;  /* 0x000000013f087887 */ /* 0x000fe4000c800000 */
[----:B------:R-:W-:Y:S01]  /*9360*/  PLOP3.LUT P0, PT, PT, PT, UP0, 0x80, 0x0 ;  /* 0x000000000000781c */ /* 0x000fe20003f0f008 */
[----:B------:R-:W-:Y:S01]  /*9370*/  USHF.R.U32.HI UR4, URZ, 0x1, UR5 ;  /* 0x000000013f047899 */ /* 0x000fe20008011605 */
[----:B------:R-:W-:Y:S01]  /*9380*/  IADD3 R0, R0, -UR42, RZ ;  /* 0x8000002a00007c10 */ /* 0x000fe2000fffe0ff */
[----:B------:R-:W-:Y:S02]  /*9390*/  ULOP3.LUT UR38, UR38, UR8, URZ, 0x3c, !UPT ;  /* 0x0000000826267292 */ /* 0x000fe4000f8e3c3f */
[----:B------:R-:W-:-:S02]  /*93a0*/  UIMAD UR39, UR4, -0x3, UR39 ;  /* 0xfffffffd042778a4 */ /* 0x000fc4000f8e0227 */
[----:B------:R-:W-:Y:S01]  /*93b0*/  @UP2 ULOP3.LUT UR38, UR38, 0x1, UR4, 0x78, !UPT ;  /* 0x0000000126262892 */ /* 0x000fe2000f8e7804 */
[----:B------:R-:W-:-:S05]  /*93c0*/  UMOV UR41, 0xffffffff ;  /* 0xffffffff00297882 */ /* 0x000fca0000000000 */
[----:B------:R-:W-:Y:S06]  /*93d0*/  @P0 BRA `(.L_x_34) ;  /* 0x000000d4007c0947 */ /* 0x000fec0003800000 */
[----:B------:R-:W-:Y:S01]  /*93e0*/  FSETP.NEU.AND P0, PT, R16, RZ, PT ;  /* 0x000000ff1000720b */ /* 0x000fe20003f0d000 */
[----:B------:R-:W-:Y:S01]  /*93f0*/  ULDC.64 UR8, c[0x0][0x5c8] ;  /* 0x0001720000087ab9 */ /* 0x000fe20000000a00 */
[----:B------:R-:W-:Y:S01]  /*9400*/  ISETP.GT.AND P3, PT, R153, RZ, PT ;  /* 0x000000ff9900720c */ /* 0x000fe20003f64270 */
[----:B------:R-:W-:Y:S01]  /*9410*/  UIMAD UR4, UR7, UR8, URZ ;  /* 0x00000008070472a4 */ /* 0x000fe2000f8e023f */
[----:B------:R-:W-:Y:S01]  /*9420*/  IMAD.U32 R10, RZ, RZ, UR9 ;  /* 0x00000009ff0a7e24 */ /* 0x000fe2000f8e00ff */
[----:B------:R-:W-:Y:S01]  /*9430*/  BSSY B0, `(.L_x_34) ;  /* 0x0000d59000007945 */ /* 0x000fe20003800000 */
[----:B------:R-:W-:Y:S01]  /*9440*/  IMAD.WIDE.U32 R6, R3, UR8, R6 ;  /* 0x0000000803067c25 */ /* 0x000fe2000f8e0006 */
[----:B------:R-:W-:-:S03]  /*9450*/  ISETP.GT.AND P1, PT, R0, RZ, P3 ;  /* 0x000000ff0000720c */ /* 0x000fc60001f24270 */
[----:B------:R-:W-:-:S05]  /*9460*/  IMAD R10, R3, R10, UR4 ;  /* 0x00000004030a7e24 */ /* 0x000fca000f8e020a */
[----:B------:R-:W-:Y:S01]  /*9470*/  IADD3 R10, R7, R10, RZ ;  /* 0x0000000a070a7210 */ /* 0x000fe20007ffe0ff */
[----:B------:R-:W-:Y:S06]  /*9480*/  @!P0 BRA `(.L_x_35) ;  /* 0x0000009400188947 */ /* 0x000fec0003800000 */
[----:B------:R-:W0:Y:S01]  /*9490*/  LDC.64 R22, c[0x0][0x5b8] ;  /* 0x00016e00ff167b82 */ /* 0x000e220000000a00 */
[----:B------:R-:W2:Y:S01]  /*94a0*/  LDL.LU R11, [R1] ;  /* 0x00000000010b7983 */ /* 0x000ea20000300800 */
[----:B------:R-:W-:-:S06]  /*94b0*/  ULDC.64 UR4, c[0x0][0x5c0] ;  /* 0x0001700000047ab9 */ /* 0x000fcc0000000a00 */
[----:B------:R-:W1:Y:S08]  /*94c0*/  LDC.64 R14, c[0x0][0x5b0] ;  /* 0x00016c00ff0e7b82 */ /* 0x000e700000000a00 */
[----:B------:R-:W3:Y:S01]  /*94d0*/  LDC.64 R12, c[0x0][0x5a8] ;  /* 0x00016a00ff0c7b82 */ /* 0x000ee20000000a00 */
[C---:B0-----:R-:W-:Y:S02]  /*94e0*/  IMAD R159, R22.reuse, UR10, RZ ;  /* 0x0000000a169f7c24 */ /* 0x041fe4000f8e02ff */
[----:B------:R-:W-:-:S04]  /*94f0*/  IMAD.WIDE.U32 R154, R22, UR43, R18 ;  /* 0x0000002b169a7c25 */ /* 0x000fc8000f8e0012 */
[----:B------:R-:W-:Y:S01]  /*9500*/  IMAD R159, R23, UR43, R159 ;  /* 0x0000002b179f7c24 */ /* 0x000fe2000f8e029f */
[----:B------:R-:W-:Y:S01]  /*9510*/  MOV R20, R154 ;  /* 0x0000009a00147202 */ /* 0x000fe20000000f00 */
[----:B-1----:R-:W-:Y:S02]  /*9520*/  IMAD R158, R14, UR7, RZ ;  /* 0x000000070e9e7c24 */ /* 0x002fe4000f8e02ff */
[----:B------:R-:W-:Y:S02]  /*9530*/  IMAD.IADD R21, R155, 0x1, R159 ;  /* 0x000000019b157824 */ /* 0x000fe400078e029f */
[C---:B------:R-:W-:Y:S02]  /*9540*/  IMAD R158, R3.reuse, R15, R158 ;  /* 0x0000000f039e7224 */ /* 0x040fe400078e029e */
[----:B------:R-:W-:-:S04]  /*9550*/  IMAD.WIDE.U32 R4, R3, R14, R20 ;  /* 0x0000000e03047225 */ /* 0x000fc800078e0014 */
[----:B------:R-:W-:Y:S01]  /*9560*/  IMAD.IADD R5, R5, 0x1, R158 ;  /* 0x0000000105057824 */ /* 0x000fe200078e029e */
[----:B---3--:R-:W-:-:S04]  /*9570*/  LEA R8, P0, R4, R12, 0x2 ;  /* 0x0000000c04087211 */ /* 0x008fc800078010ff */
[----:B------:R-:W-:-:S05]  /*9580*/  LEA.HI.X R9, R4, R13, R5, 0x2, P0 ;  /* 0x0000000d04097211 */ /* 0x000fca00000f1405 */
[----:B------:R-:W3:Y:S01]  /*9590*/  @P1 LDG.E.LTC128B R23, desc[UR36][R8.64] ;  /* 0x0000002408171981 */ /* 0x000ee2000c1e1920 */
[C---:B------:R-:W-:Y:S01]  /*95a0*/  LEA R4, P0, R6.reuse, UR4, 0x2 ;  /* 0x0000000406047c11 */ /* 0x040fe2000f8010ff */
[----:B------:R-:W-:Y:S03]  /*95b0*/  BSSY B1, `(.L_x_36) ;  /* 0x000000e000017945 */ /* 0x000fe60003800000 */
[----:B------:R-:W-:Y:S01]  /*95c0*/  LEA.HI.X R5, R6, UR5, R10, 0x2, P0 ;  /* 0x0000000506057c11 */ /* 0x000fe200080f140a */
[----:B---3--:R-:W-:-:S04]  /*95d0*/  FMUL R6, R23, R16 ;  /* 0x0000001017067220 */ /* 0x008fc80000400000 */
[----:B--2---:R-:W-:-:S05]  /*95e0*/  FFMA R6, R11, R2, R6 ;  /* 0x000000020b067223 */ /* 0x004fca0000000006 */
[----:B------:R0:W-:Y:S02]  /*95f0*/  @P1 STG.E desc[UR36][R4.64], R6 ;  /* 0x0000000604001986 */ /* 0x0001e4000c101924 */
[----:B0-----:R-:W-:-:S05]  /*9600*/  IMAD.WIDE.U32 R6, R3, R14, R18 ;  /* 0x0000000e03067225 */ /* 0x001fca00078e0012 */
[----:B------:R-:W-:-:S03]  /*9610*/  IADD3 R7, R158, R7, RZ ;  /* 0x000000079e077210 */ /* 0x000fc60007ffe0ff */
[----:B------:R-:W-:-:S04]  /*9620*/  IMAD.WIDE.U32 R6, R22, UR43, R6 ;  /* 0x0000002b16067c25 */ /* 0x000fc8000f8e0006 */
[----:B------:R-:W-:Y:S01]  /*9630*/  IMAD.IADD R7, R159, 0x1, R7 ;  /* 0x000000019f077824 */ /* 0x000fe200078e0207 */
[----:B------:R-:W-:-:S04]  /*9640*/  LEA R10, P0, R6, R12, 0x2 ;  /* 0x0000000c060a7211 */ /* 0x000fc800078010ff */
[----:B------:R-:W-:Y:S02]  /*9650*/  LEA.HI.X R11, R6, R13, R7, 0x2, P0 ;  /* 0x0000000d060b7211 */ /* 0x000fe400000f1407 */
[----:B------:R-:W-:-:S13]  /*9660*/  ISETP.GT.AND P0, PT, R0, 0x1, P3 ;  /* 0x000000010000780c */ /* 0x000fda0001f04270 */
[----:B------:R-:W-:Y:S05]  /*9670*/  @!P0 BRA `(.L_x_37) ;  /* 0x0000000000048947 */ /* 0x000fea0003800000 */
[----:B------:R0:W5:Y:S02]  /*9680*/  LDG.E.LTC128B R23, desc[UR36][R10.64+0x4] ;  /* 0x000004240a177981 */ /* 0x000164000c1e1920 */
.L_x_37:
[----:B------:R-:W-:Y:S05]  /*9690*/  BSYNC B1 ;  /* 0x0000000000017941 */ /* 0x000fea0003800000 */
.L_x_36:
[----:B------:R-:W2:Y:S01]  /*96a0*/  LDL.LU R7, [R1+0x4] ;  /* 0x0000040001077983 */ /* 0x000ea20000300800 */
[----:B-----5:R-:W-:Y:S01]  /*96b0*/  FMUL R6, R23, R16 ;  /* 0x0000001017067220 */ /* 0x020fe20000400000 */
[C---:B------:R-:W-:Y:S02]  /*96c0*/  SHF.L.U64.HI R157, R14.reuse, 0x3, R15 ;  /* 0x000000030e9d7819 */ /* 0x040fe4000001020f */
[----:B------:R-:W-:Y:S01]  /*96d0*/  SHF.L.U32 R156, R14, 0x3, RZ ;  /* 0x000000030e9c7819 */ /* 0x000fe200000006ff */
[----:B------:R-:W3:Y:S01]  /*96e0*/  LDL.LU R161, [R1+0x8] ;  /* 0x0000080001a17983 */ /* 0x000ee20000300800 */
[----:B------:R-:W-:Y:S01]  /*96f0*/  ISETP.GT.AND P1, PT, R153, 0x8, PT ;  /* 0x000000089900780c */ /* 0x000fe20003f24270 */
[----:B--2---:R-:W-:-:S05]  /*9700*/  FFMA R6, R7, R2, R6 ;  /* 0x0000000207067223 */ /* 0x004fca0000000006 */
[----:B------:R1:W-:Y:S01]  /*9710*/  @P0 STG.E desc[UR36][R4.64+0x4], R6 ;  /* 0x0000040604000986 */ /* 0x0003e2000c101924 */
[----:B------:R-:W-:Y:S01]  /*9720*/  ISETP.GT.AND P0, PT, R0, RZ, P1 ;  /* 0x000000ff0000720c */ /* 0x000fe20000f04270 */
[----:B-1----:R-:W-:-:S04]  /*9730*/  IMAD.WIDE.U32 R6, R3, R14, R156 ;  /* 0x0000000e03067225 */ /* 0x002fc800078e009c */
[----:B------:R-:W-:Y:S01]  /*9740*/  IMAD.IADD R158, R158, 0x1, R7 ;  /* 0x000000019e9e7824 */ /* 0x000fe200078e0207 */
[----:B------:R-:W-:-:S04]  /*9750*/  IADD3 R7, P2, R154, R6, RZ ;  /* 0x000000069a077210 */ /* 0x000fc80007f5e0ff */
[----:B------:R-:W-:Y:S02]  /*9760*/  IADD3.X R9, R158, R21, RZ, P2, !PT ;  /* 0x000000159e097210 */ /* 0x000fe400017fe4ff */
[----:B------:R-:W-:-:S04]  /*9770*/  LEA R8, P2, R7, R12, 0x2 ;  /* 0x0000000c07087211 */ /* 0x000fc800078410ff */
[----:B------:R-:W-:-:S05]  /*9780*/  LEA.HI.X R9, R7, R13, R9, 0x2, P2 ;  /* 0x0000000d07097211 */ /* 0x000fca00010f1409 */
[----:B------:R1:W2:Y:S01]  /*9790*/  @P0 LDG.E.LTC128B R23, desc[UR36][R8.64] ;  /* 0x0000002408170981 */ /* 0x0002a2000c1e1920 */
[----:B------:R-:W-:Y:S01]  /*97a0*/  IADD3 R6, P2, R18, R6, RZ ;  /* 0x0000000612067210 */ /* 0x000fe20007f5e0ff */
[----:B------:R-:W-:Y:S01]  /*97b0*/  IMAD.U32 R160, RZ, RZ, UR8 ;  /* 0x00000008ffa07e24 */ /* 0x000fe2000f8e00ff */
[----:B------:R-:W-:Y:S01]  /*97c0*/  ISETP.GT.AND P4, PT, R0, 0x1, P1 ;  /* 0x000000010000780c */ /* 0x000fe20000f84270 */
[----:B------:R-:W-:Y:S02]  /*97d0*/  BSSY B1, `(.L_x_38) ;  /* 0x0000011000017945 */ /* 0x000fe40003800000 */
[----:B------:R-:W-:Y:S01]  /*97e0*/  IMAD.X R7, R19, 0x1, R158, P2 ;  /* 0x0000000113077824 */ /* 0x000fe200010e069e */
[----:B------:R-:W-:Y:S02]  /*97f0*/  MOV R158, UR9 ;  /* 0x00000009009e7c02 */ /* 0x000fe40008000f00 */
[----:B------:R-:W-:Y:S01]  /*9800*/  SHF.L.U32 R160, R160, 0x5, RZ ;  /* 0x00000005a0a07819 */ /* 0x000fe200000006ff */
[----:B------:R-:W-:-:S05]  /*9810*/  IMAD.WIDE.U32 R6, R22, UR43, R6 ;  /* 0x0000002b16067c25 */ /* 0x000fca000f8e0006 */
[----:B------:R-:W-:Y:S02]  /*9820*/  IADD3 R7, R159, R7, RZ ;  /* 0x000000079f077210 */ /* 0x000fe40007ffe0ff */
[----:B-1----:R-:W-:-:S04]  /*9830*/  LEA R8, P2, R6, R12, 0x2 ;  /* 0x0000000c06087211 */ /* 0x002fc800078410ff */
[----:B------:R-:W-:Y:S01]  /*9840*/  LEA.HI.X R9, R6, R13, R7, 0x2, P2 ;  /* 0x0000000d06097211 */ /* 0x000fe200010f1407 */
[----:B------:R-:W-:-:S05]  /*9850*/  IMAD.U32 R6, RZ, RZ, UR8 ;  /* 0x00000008ff067e24 */ /* 0x000fca000f8e00ff */
[----:B------:R-:W-:Y:S01]  /*9860*/  SHF.L.U64.HI R158, R6, 0x5, R158 ;  /* 0x00000005069e7819 */ /* 0x000fe2000001029e */
[----:B--2---:R-:W-:-:S04]  /*9870*/  FMUL R6, R23, R16 ;  /* 0x0000001017067220 */ /* 0x004fc80000400000 */
[----:B---3--:R-:W-:Y:S01]  /*9880*/  FFMA R161, R161, R2, R6 ;  /* 0x00000002a1a17223 */ /* 0x008fe20000000006 */
[----:B------:R-:W-:-:S05]  /*9890*/  IADD3 R6, P2, R160, R4, RZ ;  /* 0x00000004a0067210 */ /* 0x000fca0007f5e0ff */
[----:B------:R-:W-:-:S05]  /*98a0*/  IMAD.X R7, R158, 0x1, R5, P2 ;  /* 0x000000019e077824 */ /* 0x000fca00010e0605 */
[----:B------:R1:W-:Y:S01]  /*98b0*/  @P0 STG.E desc[UR36][R6.64], R161 ;  /* 0x000000a106000986 */ /* 0x0003e2000c101924 */
[----:B------:R-:W-:Y:S05]  /*98c0*/  @!P4 BRA `(.L_x_39) ;  /* 0x000000000004c947 */ /* 0x000fea0003800000 */
[----:B------:R2:W5:Y:S02]  /*98d0*/  LDG.E.LTC128B R23, desc[UR36][R8.64+0x4] ;  /* 0x0000042408177981 */ /* 0x000564000c1e1920 */
.L_x_39:
[----:B------:R-:W-:Y:S05]  /*98e0*/  BSYNC B1 ;  /* 0x0000000000017941 */ /* 0x000fea0003800000 */
.L_x_38:
[----:B------:R-:W3:Y:S01]  /*98f0*/  LDL.LU R162, [R1+0xc] ;  /* 0x00000c0001a27983 */ /* 0x000ee20000300800 */
[----:B-1---5:R-:W-:Y:S01]  /*9900*/  FMUL R161, R23, R16 ;  /* 0x0000001017a17220 */ /* 0x022fe20000400000 */
[----:B------:R-:W-:Y:S01]  /*9910*/  ISETP.GT.AND P0, PT, R0, 0x8, P3 ;  /* 0x000000080000780c */ /* 0x000fe20001f04270 */
[----:B------:R-:W-:Y:S02]  /*9920*/  BSSY B1, `(.L_x_40) ;  /* 0x0000005000017945 */ /* 0x000fe40003800000 */
[----:B---3--:R-:W-:-:S05]  /*9930*/  FFMA R161, R162, R2, R161 ;  /* 0x00000002a2a17223 */ /* 0x008fca00000000a1 */
[----:B------:R1:W-:Y:S05]  /*9940*/  @P4 STG.E desc[UR36][R6.64+0x4], R161 ;  /* 0x000004a106004986 */ /* 0x0003ea000c101924 */
[----:B------:R-:W-:Y:S05]  /*9950*/  @!P0 BRA `(.L_x_41) ;  /* 0x0000000000048947 */ /* 0x000fea0003800000 */
[----:B------:R3:W5:Y:S02]  /*9960*/  LDG.E.LTC128B R23, desc[UR36][R10.64+0x20] ;  /* 0x000020240a177981 */ /* 0x000764000c1e1920 */
.L_x_41:
[----:B------:R-:W-:Y:S05]  /*9970*/  BSYNC B1 ;  /* 0x0000000000017941 */ /* 0x000fea0003800000 */
.L_x_40:
[----:B------:R-:W4:Y:S01]  /*9980*/  LDL.LU R162, [R1+0x10] ;  /* 0x0000100001a27983 */ /* 0x000f220000300800 */
[----:B-1---5:R-:W-:Y:S01]  /*9990*/  FMUL R161, R23, R16 ;  /* 0x0000001017a17220 */ /* 0x022fe20000400000 */
[----:B------:R-:W-:Y:S01]  /*99a0*/  ISETP.GT.AND P2, PT, R0, 0x9, P3 ;  /* 0x000000090000780c */ /* 0x000fe20001f44270 */
[----:B------:R-:W-:Y:S02]  /*99b0*/  BSSY B1, `(.L_x_42) ;  /* 0x0000005000017945 */ /* 0x000fe40003800000 */
[----:B----4-:R-:W-:-:S05]  /*99c0*/  FFMA R161, R162, R2, R161 ;  /* 0x00000002a2a17223 */ /* 0x010fca00000000a1 */
[----:B------:R1:W-:Y:S05]  /*99d0*/  @P0 STG.E desc[UR36][R4.64+0x20], R161 ;  /* 0x000020a104000986 */ /* 0x0003ea000c101924 */
[----:B------:R-:W-:Y:S05]  /*99e0*/  @!P2 BRA `(.L_x_43) ;  /* 0x000000000004a947 */ /* 0x000fea0003800000 */
[----:B------:R4:W5:Y:S02]  /*99f0*/  LDG.E.LTC128B R23, desc[UR36][R10.64+0x24] ;  /* 0x000024240a177981 */ /* 0x000964000c1e1920 */
.L_x_43:
[----:B------:R-:W-:Y:S05]  /*9a00*/  BSYNC B1 ;  /* 0x0000000000017941 */ /* 0x000fea0003800000 */
.L_x_42:
[----:B------:R-:W2:Y:S01]  /*9a10*/  LDL.LU R162, [R1+0x14] ;  /* 0x0000140001a27983 */ /* 0x000ea20000300800 */
[----:B-1---5:R-:W-:Y:S01]  /*9a20*/  FMUL R161, R23, R16 ;  /* 0x0000001017a17220 */ /* 0x022fe20000400000 */
[----:B------:R-:W-:Y:S01]  /*9a30*/  ISETP.GT.AND P0, PT, R0, 0x8, P1 ;  /* 0x000000080000780c */ /* 0x000fe20000f04270 */
[----:B------:R-:W-:Y:S02]  /*9a40*/  BSSY B1, `(.L_x_44) ;  /* 0x0000005000017945 */ /* 0x000fe40003800000 */
[----:B--2---:R-:W-:-:S05]  /*9a50*/  FFMA R161, R162, R2, R161 ;  /* 0x00000002a2a17223 */ /* 0x004fca00000000a1 */
[----:B------:R1:W-:Y:S05]  /*9a60*/  @P2 STG.E desc[UR36][R4.64+0x24], R161 ;  /* 0x000024a104002986 */ /* 0x0003ea000c101924 */
[----:B------:R-:W-:Y:S05]  /*9a70*/  @!P0 BRA `(.L_x_45) ;  /* 0x0000000000048947 */ /* 0x000fea0003800000 */
[----:B------:R2:W5:Y:S02]  /*9a80*/  LDG.E.LTC128B R23, desc[UR36][R8.64+0x20] ;  /* 0x0000202408177981 */ /* 0x000564000c1e1920 */
.L_x_45:
[----:B------:R-:W-:Y:S05]  /*9a90*/  BSYNC B1 ;  /* 0x0000000000017941 */ /* 0x000fea0003800000 */
.L_x_44:
        /* <DEDUP_REMOVED lines=8> */
.L_x_47:
[----:B------:R-:W-:Y:S05]  /*9b20*/  BSYNC B1 ;  /* 0x0000000000017941 */ /* 0x000fea0003800000 */
.L_x_46:
        /* <DEDUP_REMOVED lines=8> */
.L_x_49:
[----:B------:R-:W-:Y:S05]  /*9bb0*/  BSYNC B1 ;  /* 0x0000000000017941 */ /* 0x000fea0003800000 */
.L_x_48:
        /* <DEDUP_REMOVED lines=8> */
.L_x_51:
[----:B------:R-:W-:Y:S05]  /*9c40*/  BSYNC B1 ;  /* 0x0000000000017941 */ /* 0x000fea0003800000 */
.L_x_50:
        /* <DEDUP_REMOVED lines=8> */
.L_x_53:
[----:B------:R-:W-:Y:S05]  /*9cd0*/  BSYNC B1 ;  /* 0x0000000000017941 */ /* 0x000fea0003800000 */
.L_x_52:
        /* <DEDUP_REMOVED lines=8> */
.L_x_55:
[----:B------:R-:W-:Y:S05]  /*9d60*/  BSYNC B1 ;  /* 0x0000000000017941 */ /* 0x000fea0003800000 */
.L_x_54:
        /* <DEDUP_REMOVED lines=8> */
.L_x_57:
[----:B------:R-:W-:Y:S05]  /*9df0*/  BSYNC B1 ;  /* 0x0000000000017941 */ /* 0x000fea0003800000 */
.L_x_56:
        /* <DEDUP_REMOVED lines=8> */
.L_x_59:
[----:B------:R-:W-:Y:S05]  /*9e80*/  BSYNC B1 ;  /* 0x0000000000017941 */ /* 0x000fea0003800000 */
.L_x_58:
        /* <DEDUP_REMOVED lines=8> */
.L_x_61:
[----:B------:R-:W-:Y:S05]  /*9f10*/  BSYNC B1 ;  /* 0x0000000000017941 */ /* 0x000fea0003800000 */
.L_x_60:
        /* <DEDUP_REMOVED lines=8> */
.L_x_63:
[----:B------:R-:W-:Y:S05]  /*9fa0*/  BSYNC B1 ;  /* 0x0000000000017941 */ /* 0x000fea0003800000 */
.L_x_62:
        /* <DEDUP_REMOVED lines=8> */
.L_x_65:
[----:B------:R-:W-:Y:S05]  /*a030*/  BSYNC B1 ;  /* 0x0000000000017941 */ /* 0x000fea0003800000 */
.L_x_64:
        /* <DEDUP_REMOVED lines=8> */
.L_x_67:
[----:B------:R-:W-:Y:S05]  /*a0c0*/  BSYNC B1 ;  /* 0x0000000000017941 */ /* 0x000fea0003800000 */
.L_x_66:
        /* <DEDUP_REMOVED lines=8> */
.L_x_69:
[----:B------:R-:W-:Y:S05]  /*a150*/  BSYNC B1 ;  /* 0x0000000000017941 */ /* 0x000fea0003800000 */
.L_x_68:
        /* <DEDUP_REMOVED lines=8> */
.L_x_71:
[----:B------:R-:W-:Y:S05]  /*a1e0*/  BSYNC B1 ;  /* 0x0000000000017941 */ /* 0x000fea0003800000 */
.L_x_70:
        /* <DEDUP_REMOVED lines=8> */
.L_x_73:
[----:B------:R-:W-:Y:S05]  /*a270*/  BSYNC B1 ;  /* 0x0000000000017941 */ /* 0x000fea0003800000 */
.L_x_72:
        /* <DEDUP_REMOVED lines=8> */
.L_x_75:
[----:B------:R-:W-:Y:S05]  /*a300*/  BSYNC B1 ;  /* 0x0000000000017941 */ /* 0x000fea0003800000 */
.L_x_74:
        /* <DEDUP_REMOVED lines=8> */
.L_x_77:
[----:B------:R-:W-:Y:S05]  /*a390*/  BSYNC B1 ;  /* 0x0000000000017941 */ /* 0x000fea0003800000 */
.L_x_76:
        /* <DEDUP_REMOVED lines=8> */
.L_x_79:
[----:B------:R-:W-:Y:S05]  /*a420*/  BSYNC B1 ;  /* 0x0000000000017941 */ /* 0x000fea0003800000 */
.L_x_78:
        /* <DEDUP_REMOVED lines=8> */
.L_x_81:
[----:B------:R-:W-:Y:S05]  /*a4b0*/  BSYNC B1 ;  /* 0x0000000000017941 */ /* 0x000fea0003800000 */
.L_x_80:
        /* <DEDUP_REMOVED lines=8> */
.L_x_83:
[----:B------:R-:W-:Y:S05]  /*a540*/  BSYNC B1 ;  /* 0x0000000000017941 */ /* 0x000fea0003800000 */
.L_x_82:
        /* <DEDUP_REMOVED lines=8> */
.L_x_85:
[----:B------:R-:W-:Y:S05]  /*a5d0*/  BSYNC B1 ;  /* 0x0000000000017941 */ /* 0x000fea0003800000 */
.L_x_84:
        /* <DEDUP_REMOVED lines=8> */
.L_x_87:
[----:B------:R-:W-:Y:S05]  /*a660*/  BSYNC B1 ;  /* 0x0000000000017941 */ /* 0x000fea0003800000 */
.L_x_86:
        /* <DEDUP_REMOVED lines=8> */
.L_x_89:
[----:B------:R-:W-:Y:S05]  /*a6f0*/  BSYNC B1 ;  /* 0x0000000000017941 */ /* 0x000fea0003800000 */
.L_x_88:
        /* <DEDUP_REMOVED lines=8> */
.L_x_91:
[----:B------:R-:W-:Y:S05]  /*a780*/  BSYNC B1 ;  /* 0x0000000000017941 */ /* 0x000fea0003800000 */
.L_x_90:
        /* <DEDUP_REMOVED lines=8> */
.L_x_93:
[----:B------:R-:W-:Y:S05]  /*a810*/  BSYNC B1 ;  /* 0x0000000000017941 */ /* 0x000fea0003800000 */
.L_x_92:
        /* <DEDUP_REMOVED lines=8> */
.L_x_95:
[----:B------:R-:W-:Y:S05]  /*a8a0*/  BSYNC B1 ;  /* 0x0000000000017941 */ /* 0x000fea0003800000 */
.L_x_94:
        /* <DEDUP_REMOVED lines=8> */
.L_x_97:
[----:B------:R-:W-:Y:S05]  /*a930*/  BSYNC B1 ;  /* 0x0000000000017941 */ /* 0x000fea0003800000 */
.L_x_96:
        /* <DEDUP_REMOVED lines=8> */
.L_x_99:
[----:B------:R-:W-:Y:S05]  /*a9c0*/  BSYNC B1 ;  /* 0x0000000000017941 */ /* 0x000fea0003800000 */
.L_x_98:
        /* <DEDUP_REMOVED lines=8> */
.L_x_101:
[----:B------:R-:W-:Y:S05]  /*aa50*/  BSYNC B1 ;  /* 0x0000000000017941 */ /* 0x000fea0003800000 */
.L_x_100:
        /* <DEDUP_REMOVED lines=8> */
.L_x_103:
[----:B------:R-:W-:Y:S05]  /*aae0*/  BSYNC B1 ;  /* 0x0000000000017941 */ /* 0x000fea0003800000 */
.L_x_102:
        /* <DEDUP_REMOVED lines=8> */
.L_x_105:
[----:B------:R-:W-:Y:S05]  /*ab70*/  BSYNC B1 ;  /* 0x0000000000017941 */ /* 0x000fea0003800000 */
.L_x_104:
        /* <DEDUP_REMOVED lines=8> */
.L_x_107:
[----:B------:R-:W-:Y:S05]  /*ac00*/  BSYNC B1 ;  /* 0x0000000000017941 */ /* 0x000fea0003800000 */
.L_x_106:
        /* <DEDUP_REMOVED lines=8> */
.L_x_109:
[----:B------:R-:W-:Y:S05]  /*ac90*/  BSYNC B1 ;  /* 0x0000000000017941 */ /* 0x000fea0003800000 */
.L_x_108:
        /* <DEDUP_REMOVED lines=8> */
.L_x_111:
[----:B------:R-:W-:Y:S05]  /*ad20*/  BSYNC B1 ;  /* 0x0000000000017941 */ /* 0x000fea0003800000 */
.L_x_110:
        /* <DEDUP_REMOVED lines=8> */
.L_x_113:
[----:B------:R-:W-:Y:S05]  /*adb0*/  BSYNC B1 ;  /* 0x0000000000017941 */ /* 0x000fea0003800000 */
.L_x_112:
        /* <DEDUP_REMOVED lines=8> */
.L_x_115:
[----:B------:R-:W-:Y:S05]  /*ae40*/  BSYNC B1 ;  /* 0x0000000000017941 */ /* 0x000fea0003800000 */
.L_x_114:
        /* <DEDUP_REMOVED lines=8> */
.L_x_117:
[----:B------:R-:W-:Y:S05]  /*aed0*/  BSYNC B1 ;  /* 0x0000000000017941 */ /* 0x000fea0003800000 */
.L_x_116:
        /* <DEDUP_REMOVED lines=8> */
.L_x_119:
[----:B------:R-:W-:Y:S05]  /*af60*/  BSYNC B1 ;  /* 0x0000000000017941 */ /* 0x000fea0003800000 */
.L_x_118:
        /* <DEDUP_REMOVED lines=8> */
.L_x_121:
[----:B------:R-:W-:Y:S05]  /*aff0*/  BSYNC B1 ;  /* 0x0000000000017941 */ /* 0x000fea0003800000 */
.L_x_120:
        /* <DEDUP_REMOVED lines=8> */
.L_x_123:
[----:B------:R-:W-:Y:S05]  /*b080*/  BSYNC B1 ;  /* 0x0000000000017941 */ /* 0x000fea0003800000 */
.L_x_122:
        /* <DEDUP_REMOVED lines=8> */
.L_x_125:
[----:B------:R-:W-:Y:S05]  /*b110*/  BSYNC B1 ;  /* 0x0000000000017941 */ /* 0x000fea0003800000 */
.L_x_124:
        /* <DEDUP_REMOVED lines=8> */
.L_x_127:
[----:B------:R-:W-:Y:S05]  /*b1a0*/  BSYNC B1 ;  /* 0x0000000000017941 */ /* 0x000fea0003800000 */
.L_x_126:
        /* <DEDUP_REMOVED lines=8> */
.L_x_129:
[----:B------:R-:W-:Y:S05]  /*b230*/  BSYNC B1 ;  /* 0x0000000000017941 */ /* 0x000fea0003800000 */
.L_x_128:
        /* <DEDUP_REMOVED lines=8> */
.L_x_131:
[----:B------:R-:W-:Y:S05]  /*b2c0*/  BSYNC B1 ;  /* 0x0000000000017941 */ /* 0x000fea0003800000 */
.L_x_130:
        /* <DEDUP_REMOVED lines=8> */
.L_x_133:
[----:B------:R-:W-:Y:S05]  /*b350*/  BSYNC B1 ;  /* 0x0000000000017941 */ /* 0x000fea0003800000 */
.L_x_132:
        /* <DEDUP_REMOVED lines=8> */
.L_x_135:
[----:B------:R-:W-:Y:S05]  /*b3e0*/  BSYNC B1 ;  /* 0x0000000000017941 */ /* 0x000fea0003800000 */
.L_x_134:
        /* <DEDUP_REMOVED lines=8> */
.L_x_137:
[----:B------:R-:W-:Y:S05]  /*b470*/  BSYNC B1 ;  /* 0x0000000000017941 */ /* 0x000fea0003800000 */
.L_x_136:
        /* <DEDUP_REMOVED lines=8> */
.L_x_139:
[----:B------:R-:W-:Y:S05]  /*b500*/  BSYNC B1 ;  /* 0x0000000000017941 */ /* 0x000fea0003800000 */
.L_x_138:
        /* <DEDUP_REMOVED lines=8> */
.L_x_141:
[----:B------:R-:W-:Y:S05]  /*b590*/  BSYNC B1 ;  /* 0x0000000000017941 */ /* 0x000fea0003800000 */
.L_x_140:
        /* <DEDUP_REMOVED lines=8> */
.L_x_143:
[----:B------:R-:W-:Y:S05]  /*b620*/  BSYNC B1 ;  /* 0x0000000000017941 */ /* 0x000fea0003800000 */
.L_x_142:
        /* <DEDUP_REMOVED lines=8> */
.L_x_145:
[----:B------:R-:W-:Y:S05]  /*b6b0*/  BSYNC B1 ;  /* 0x0000000000017941 */ /* 0x000fea0003800000 */
.L_x_144:
        /* <DEDUP_REMOVED lines=8> */
.L_x_147:
[----:B------:R-:W-:Y:S05]  /*b740*/  BSYNC B1 ;  /* 0x0000000000017941 */ /* 0x000fea0003800000 */
.L_x_146:
        /* <DEDUP_REMOVED lines=8> */
.L_x_149:
[----:B------:R-:W-:Y:S05]  /*b7d0*/  BSYNC B1 ;  /* 0x0000000000017941 */ /* 0x000fea0003800000 */
.L_x_148:
        /* <DEDUP_REMOVED lines=8> */
.L_x_151:
[----:B------:R-:W-:Y:S05]  /*b860*/  BSYNC B1 ;  /* 0x0000000000017941 */ /* 0x000fea0003800000 */
.L_x_150:
        /* <DEDUP_REMOVED lines=8> */
.L_x_153:
[----:B------:R-:W-:Y:S05]  /*b8f0*/  BSYNC B1 ;  /* 0x0000000000017941 */ /* 0x000fea0003800000 */
.L_x_152:
        /* <DEDUP_REMOVED lines=8> */
.L_x_155:
[----:B------:R-:W-:Y:S05]  /*b980*/  BSYNC B1 ;  /* 0x0000000000017941 */ /* 0x000fea0003800000 */
.L_x_154:
        /* <DEDUP_REMOVED lines=8> */
.L_x_157:
[----:B------:R-:W-:Y:S05]  /*ba10*/  BSYNC B1 ;  /* 0x0000000000017941 */ /* 0x000fea0003800000 */
.L_x_156:
        /* <DEDUP_REMOVED lines=8> */
.L_x_159:
[----:B------:R-:W-:Y:S05]  /*baa0*/  BSYNC B1 ;  /* 0x0000000000017941 */ /* 0x000fea0003800000 */
.L_x_158:
        /* <DEDUP_REMOVED lines=8> */
.L_x_161:
[----:B------:R-:W-:Y:S05]  /*bb30*/  BSYNC B1 ;  /* 0x0000000000017941 */ /* 0x000fea0003800000 */
.L_x_160:
        /* <DEDUP_REMOVED lines=8> */
.L_x_163:
[----:B------:R-:W-:Y:S05]  /*bbc0*/  BSYNC B1 ;  /* 0x0000000000017941 */ /* 0x000fea0003800000 */
.L_x_162:
        /* <DEDUP_REMOVED lines=8> */
.L_x_165:
[----:B------:R-:W-:Y:S05]  /*bc50*/  BSYNC B1 ;  /* 0x0000000000017941 */ /* 0x000fea0003800000 */
.L_x_164:
        /* <DEDUP_REMOVED lines=8> */
.L_x_167:
[----:B------:R-:W-:Y:S05]  /*bce0*/  BSYNC B1 ;  /* 0x0000000000017941 */ /* 0x000fea0003800000 */
.L_x_166:
        /* <DEDUP_REMOVED lines=8> */
.L_x_169:
[----:B------:R-:W-:Y:S05]  /*bd70*/  BSYNC B1 ;  /* 0x0000000000017941 */ /* 0x000fea0003800000 */
.L_x_168:
        /* <DEDUP_REMOVED lines=8> */
.L_x_171:
[----:B------:R-:W-:Y:S05]  /*be00*/  BSYNC B1 ;  /* 0x0000000000017941 */ /* 0x000fea0003800000 */
.L_x_170:
        /* <DEDUP_REMOVED lines=8> */
.L_x_173:
[----:B------:R-:W-:Y:S05]  /*be90*/  BSYNC B1 ;  /* 0x0000000000017941 */ /* 0x000fea0003800000 */
.L_x_172:
        /* <DEDUP_REMOVED lines=8> */
.L_x_175:
[----:B------:R-:W-:Y:S05]  /*bf20*/  BSYNC B1 ;  /* 0x0000000000017941 */ /* 0x000fea0003800000 */
.L_x_174:
        /* <DEDUP_REMOVED lines=8> */
.L_x_177:
[----:B------:R-:W-:Y:S05]  /*bfb0*/  BSYNC B1 ;  /* 0x0000000000017941 */ /* 0x000fea0003800000 */
.L_x_176:
        /* <DEDUP_REMOVED lines=8> */
.L_x_179:
[----:B------:R-:W-:Y:S05]  /*c040*/  BSYNC B1 ;  /* 0x0000000000017941 */ /* 0x000fea0003800000 */
.L_x_178:
        /* <DEDUP_REMOVED lines=8> */
.L_x_181:
[----:B------:R-:W-:Y:S05]  /*c0d0*/  BSYNC B1 ;  /* 0x0000000000017941 */ /* 0x000fea0003800000 */
.L_x_180:
        /* <DEDUP_REMOVED lines=8> */
.L_x_183:
[----:B------:R-:W-:Y:S05]  /*c160*/  BSYNC B1 ;  /* 0x0000000000017941 */ /* 0x000fea0003800000 */
.L_x_182:
        /* <DEDUP_REMOVED lines=8> */
.L_x_185:
[----:B------:R-:W-:Y:S05]  /*c1f0*/  BSYNC B1 ;  /* 0x0000000000017941 */ /* 0x000fea0003800000 */
.L_x_184:
        /* <DEDUP_REMOVED lines=8> */
.L_x_187:
[----:B------:R-:W-:Y:S05]  /*c280*/  BSYNC B1 ;  /* 0x0000000000017941 */ /* 0x000fea0003800000 */
.L_x_186:
        /* <DEDUP_REMOVED lines=8> */
.L_x_189:
[----:B------:R-:W-:Y:S05]  /*c310*/  BSYNC B1 ;  /* 0x0000000000017941 */ /* 0x000fea0003800000 */
.L_x_188:
        /* <DEDUP_REMOVED lines=8> */
.L_x_191:
[----:B------:R-:W-:Y:S05]  /*c3a0*/  BSYNC B1 ;  /* 0x0000000000017941 */ /* 0x000fea0003800000 */
.L_x_190:
        /* <DEDUP_REMOVED lines=8> */
.L_x_193:
[----:B------:R-:W-:Y:S05]  /*c430*/  BSYNC B1 ;  /* 0x0000000000017941 */ /* 0x000fea0003800000 */
.L_x_192:
        /* <DEDUP_REMOVED lines=8> */
.L_x_195:
[----:B------:R-:W-:Y:S05]  /*c4c0*/  BSYNC B1 ;  /* 0x0000000000017941 */ /* 0x000fea0003800000 */
.L_x_194:
        /* <DEDUP_REMOVED lines=8> */
.L_x_197:
[----:B------:R-:W-:Y:S05]  /*c550*/  BSYNC B1 ;  /* 0x0000000000017941 */ /* 0x000fea0003800000 */
.L_x_196:
        /* <DEDUP_REMOVED lines=8> */
.L_x_199:
[----:B------:R-:W-:Y:S05]  /*c5e0*/  BSYNC B1 ;  /* 0x0000000000017941 */ /* 0x000fea0003800000 */
.L_x_198:
        /* <DEDUP_REMOVED lines=8> */
.L_x_201:
[----:B------:R-:W-:Y:S05]  /*c670*/  BSYNC B1 ;  /* 0x0000000000017941 */ /* 0x000fea0003800000 */
.L_x_200:
        /* <DEDUP_REMOVED lines=8> */
.L_x_203:
[----:B------:R-:W-:Y:S05]  /*c700*/  BSYNC B1 ;  /* 0x0000000000017941 */ /* 0x000fea0003800000 */
.L_x_202:
        /* <DEDUP_REMOVED lines=8> */
.L_x_205:
[----:B------:R-:W-:Y:S05]  /*c790*/  BSYNC B1 ;  /* 0x0000000000017941 */ /* 0x000fea0003800000 */
.L_x_204:
        /* <DEDUP_REMOVED lines=8> */
.L_x_207:
[----:B------:R-:W-:Y:S05]  /*c820*/  BSYNC B1 ;  /* 0x0000000000017941 */ /* 0x000fea0003800000 */
.L_x_206:
        /* <DEDUP_REMOVED lines=8> */
.L_x_209:
[----:B------:R-:W-:Y:S05]  /*c8b0*/  BSYNC B1 ;  /* 0x0000000000017941 */ /* 0x000fea0003800000 */
.L_x_208:
        /* <DEDUP_REMOVED lines=8> */
.L_x_211:
[----:B------:R-:W-:Y:S05]  /*c940*/  BSYNC B1 ;  /* 0x0000000000017941 */ /* 0x000fea0003800000 */
.L_x_210:
        /* <DEDUP_REMOVED lines=8> */
.L_x_213:
[----:B------:R-:W-:Y:S05]  /*c9d0*/  BSYNC B1 ;  /* 0x0000000000017941 */ /* 0x000fea0003800000 */
.L_x_212:
        /* <DEDUP_REMOVED lines=8> */
.L_x_215:
[----:B------:R-:W-:Y:S05]  /*ca60*/  BSYNC B1 ;  /* 0x0000000000017941 */ /* 0x000fea0003800000 */
.L_x_214:
        /* <DEDUP_REMOVED lines=8> */
.L_x_217:
[----:B------:R-:W-:Y:S05]  /*caf0*/  BSYNC B1 ;  /* 0x0000000000017941 */ /* 0x000fea0003800000 */
.L_x_216:
        /* <DEDUP_REMOVED lines=8> */
.L_x_219:
[----:B------:R-:W-:Y:S05]  /*cb80*/  BSYNC B1 ;  /* 0x0000000000017941 */ /* 0x000fea0003800000 */
.L_x_218:
        /* <DEDUP_REMOVED lines=8> */
.L_x_221:
[----:B------:R-:W-:Y:S05]  /*cc10*/  BSYNC B1 ;  /* 0x0000000000017941 */ /* 0x000fea0003800000 */
.L_x_220:
        /* <DEDUP_REMOVED lines=8> */
.L_x_223:
[----:B------:R-:W-:Y:S05]  /*cca0*/  BSYNC B1 ;  /* 0x0000000000017941 */ /* 0x000fea0003800000 */
.L_x_222:
        /* <DEDUP_REMOVED lines=8> */
.L_x_225:
[----:B------:R-:W-:Y:S05]  /*cd30*/  BSYNC B1 ;  /* 0x0000000000017941 */ /* 0x000fea0003800000 */
.L_x_224:
        /* <DEDUP_REMOVED lines=8> */
.L_x_227:
[----:B------:R-:W-:Y:S05]  /*cdc0*/  BSYNC B1 ;  /* 0x0000000000017941 */ /* 0x000fea0003800000 */
.L_x_226:
        /* <DEDUP_REMOVED lines=8> */
.L_x_229:
[----:B------:R-:W-:Y:S05]  /*ce50*/  BSYNC B1 ;  /* 0x0000000000017941 */ /* 0x000fea0003800000 */
.L_x_228:
        /* <DEDUP_REMOVED lines=8> */
.L_x_231:
[----:B------:R-:W-:Y:S05]  /*cee0*/  BSYNC B1 ;  /* 0x0000000000017941 */ /* 0x000fea0003800000 */
.L_x_230:
        /* <DEDUP_REMOVED lines=8> */
.L_x_233:
[----:B------:R-:W-:Y:S05]  /*cf70*/  BSYNC B1 ;  /* 0x0000000000017941 */ /* 0x000fea0003800000 */
.L_x_232:
        /* <DEDUP_REMOVED lines=8> */
.L_x_235:
[----:B------:R-:W-:Y:S05]  /*d000*/  BSYNC B1 ;  /* 0x0000000000017941 */ /* 0x000fea0003800000 */
.L_x_234:
        /* <DEDUP_REMOVED lines=8> */
.L_x_237:
[----:B------:R-:W-:Y:S05]  /*d090*/  BSYNC B1 ;  /* 0x0000000000017941 */ /* 0x000fea0003800000 */
.L_x_236:
        /* <DEDUP_REMOVED lines=8> */
.L_x_239:
[----:B------:R-:W-:Y:S05]  /*d120*/  BSYNC B1 ;  /* 0x0000000000017941 */ /* 0x000fea0003800000 */
.L_x_238:
        /* <DEDUP_REMOVED lines=8> */
.L_x_241:
[----:B------:R-:W-:Y:S05]  /*d1b0*/  BSYNC B1 ;  /* 0x0000000000017941 */ /* 0x000fea0003800000 */
.L_x_240:
        /* <DEDUP_REMOVED lines=8> */
.L_x_243:
[----:B------:R-:W-:Y:S05]  /*d240*/  BSYNC B1 ;  /* 0x0000000000017941 */ /* 0x000fea0003800000 */
.L_x_242:
        /* <DEDUP_REMOVED lines=8> */
.L_x_245:
[----:B------:R-:W-:Y:S05]  /*d2d0*/  BSYNC B1 ;  /* 0x0000000000017941 */ /* 0x000fea0003800000 */
.L_x_244:
        /* <DEDUP_REMOVED lines=8> */
.L_x_247:
[----:B------:R-:W-:Y:S05]  /*d360*/  BSYNC B1 ;  /* 0x0000000000017941 */ /* 0x000fea0003800000 */
.L_x_246:
        /* <DEDUP_REMOVED lines=8> */
.L_x_249:
[----:B------:R-:W-:Y:S05]  /*d3f0*/  BSYNC B1 ;  /* 0x0000000000017941 */ /* 0x000fea0003800000 */
.L_x_248:
        /* <DEDUP_REMOVED lines=8> */
.L_x_251:
[----:B------:R-:W-:Y:S05]  /*d480*/  BSYNC B1 ;  /* 0x0000000000017941 */ /* 0x000fea0003800000 */
.L_x_250:
        /* <DEDUP_REMOVED lines=8> */
.L_x_253:
[----:B------:R-:W-:Y:S05]  /*d510*/  BSYNC B1 ;  /* 0x0000000000017941 */ /* 0x000fea0003800000 */
.L_x_252:
        /* <DEDUP_REMOVED lines=8> */
.L_x_255:
[----:B------:R-:W-:Y:S05]  /*d5a0*/  BSYNC B1 ;  /* 0x0000000000017941 */ /* 0x000fea0003800000 */
.L_x_254:
        /* <DEDUP_REMOVED lines=8> */
.L_x_257:
[----:B------:R-:W-:Y:S05]  /*d630*/  BSYNC B1 ;  /* 0x0000000000017941 */ /* 0x000fea0003800000 */
.L_x_256:
        /* <DEDUP_REMOVED lines=8> */
.L_x_259:
[----:B------:R-:W-:Y:S05]  /*d6c0*/  BSYNC B1 ;  /* 0x0000000000017941 */ /* 0x000fea0003800000 */
.L_x_258:
        /* <DEDUP_REMOVED lines=8> */
.L_x_261:
[----:B------:R-:W-:Y:S05]  /*d750*/  BSYNC B1 ;  /* 0x0000000000017941 */ /* 0x000fea0003800000 */
.L_x_260:
        /* <DEDUP_REMOVED lines=8> */
.L_x_263:
[----:B------:R-:W-:Y:S05]  /*d7e0*/  BSYNC B1 ;  /* 0x0000000000017941 */ /* 0x000fea0003800000 */
.L_x_262:
        /* <DEDUP_REMOVED lines=8> */
.L_x_265:
[----:B------:R-:W-:Y:S05]  /*d870*/  BSYNC B1 ;  /* 0x0000000000017941 */ /* 0x000fea0003800000 */
.L_x_264:
        /* <DEDUP_REMOVED lines=8> */
.L_x_267:
[----:B------:R-:W-:Y:S05]  /*d900*/  BSYNC B1 ;  /* 0x0000000000017941 */ /* 0x000fea0003800000 */
.L_x_266:
        /* <DEDUP_REMOVED lines=8> */
.L_x_269:
[----:B------:R-:W-:Y:S05]  /*d990*/  BSYNC B1 ;  /* 0x0000000000017941 */ /* 0x000fea0003800000 */
.L_x_268:
        /* <DEDUP_REMOVED lines=8> */
.L_x_271:
[----:B------:R-:W-:Y:S05]  /*da20*/  BSYNC B1 ;  /* 0x0000000000017941 */ /* 0x000fea0003800000 */
.L_x_270:
        /* <DEDUP_REMOVED lines=8> */
.L_x_273:
[----:B------:R-:W-:Y:S05]  /*dab0*/  BSYNC B1 ;  /* 0x0000000000017941 */ /* 0x000fea0003800000 */
.L_x_272:
        /* <DEDUP_REMOVED lines=8> */
.L_x_275:
[----:B------:R-:W-:Y:S05]  /*db40*/  BSYNC B1 ;  /* 0x0000000000017941 */ /* 0x000fea0003800000 */
.L_x_274:
        /* <DEDUP_REMOVED lines=8> */
.L_x_277:
[----:B------:R-:W-:Y:S05]  /*dbd0*/  BSYNC B1 ;  /* 0x0000000000017941 */ /* 0x000fea0003800000 */
.L_x_276:
        /* <DEDUP_REMOVED lines=8> */
.L_x_279:
[----:B------:R-:W-:Y:S05]  /*dc60*/  BSYNC B1 ;  /* 0x0000000000017941 */ /* 0x000fea0003800000 */
.L_x_278:
        /* <DEDUP_REMOVED lines=8> */
.L_x_281:
[----:B------:R-:W-:Y:S05]  /*dcf0*/  BSYNC B1 ;  /* 0x0000000000017941 */ /* 0x000fea0003800000 */
.L_x_280:
[----:B------:R-:W3:Y:S01]  /*dd00*/  LDL.LU R162, [R1+0x1f0] ;  /* 0x0001f00001a27983 */ /* 0x000ee20000300800 */
[----:B-1---5:R-:W-:Y:S01]  /*dd10*/  FMUL R161, R23, R16 ;  /* 0x0000001017a17220 */ /* 0x022fe20000400000 */
[----:B------:R-:W-:Y:S01]  /*dd20*/  ISETP.GT.AND P3, PT, R0, 0xf9, P3 ;  /* 0x000000f90000780c */ /* 0x000fe20001f64270 */
[----:B------:R-:W-:Y:S01]  /*dd30*/  BSSY B1, `(.L_x_282) ;  /* 0x0000006000017945 */ /* 0x000fe20003800000 */
[----:B------:R-:W-:Y:S01]  /*dd40*/  IADD3 R163, P0, R3, 0x80, RZ ;  /* 0x0000008003a37810 */ /* 0x000fe20007f1e0ff */
[----:B---3--:R-:W-:-:S05]  /*dd50*/  FFMA R161, R162, R2, R161 ;  /* 0x00000002a2a17223 */ /* 0x008fca00000000a1 */
[----:B------:R1:W-:Y:S05]  /*dd60*/  @P4 STG.E desc[UR36][R4.64+0x3e0], R161 ;  /* 0x0003e0a104004986 */ /* 0x0003ea000c101924 */
[----:B------:R-:W-:Y:S05]  /*dd70*/  @!P3 BRA `(.L_x_283) ;  /* 0x000000000004b947 */ /* 0x000fea0003800000 */
[----:B------:R3:W5:Y:S02]  /*dd80*/  LDG.E.LTC128B R23, desc[UR36][R10.64+0x3e4] ;  /* 0x0003e4240a177981 */ /* 0x000764000c1e1920 */
.L_x_283:
[----:B------:R-:W-:Y:S05]  /*dd90*/  BSYNC B1 ;  /* 0x0000000000017941 */ /* 0x000fea0003800000 */
.L_x_282:
[----:B0-234-:R-:W2:Y:S01]  /*dda0*/  LDL.LU R10, [R1+0x1f4] ;  /* 0x0001f400010a7983 */ /* 0x01dea20000300800 */
[----:B-----5:R-:W-:Y:S01]  /*ddb0*/  FMUL R3, R23, R16 ;  /* 0x0000001017037220 */ /* 0x020fe20000400000 */
[----:B------:R-:W-:Y:S01]  /*ddc0*/  ISETP.GT.AND P2, PT, R0, 0xf8, P1 ;  /* 0x000000f80000780c */ /* 0x000fe20000f44270 */
[----:B------:R-:W-:Y:S01]  /*ddd0*/  BSSY B1, `(.L_x_284) ;  /* 0x0000007000017945 */ /* 0x000fe20003800000 */
[----:B------:R-:W-:Y:S01]  /*dde0*/  IADD3.X R11, RZ, UR7, RZ, P0, !PT ;  /* 0x00000007ff0b7c10 */ /* 0x000fe200087fe4ff */
[----:B--2---:R-:W-:-:S04]  /*ddf0*/  FFMA R3, R10, R2, R3 ;  /* 0x000000020a037223 */ /* 0x004fc80000000003 */
[----:B------:R-:W-:Y:S01]  /*de00*/  IMAD R10, R11, R14, RZ ;  /* 0x0000000e0b0a7224 */ /* 0x000fe200078e02ff */
[----:B------:R0:W-:Y:S05]  /*de10*/  @P3 STG.E desc[UR36][R4.64+0x3e4], R3 ;  /* 0x0003e40304003986 */ /* 0x0001ea000c101924 */
[----:B------:R-:W-:Y:S05]  /*de20*/  @!P2 BRA `(.L_x_285) ;  /* 0x000000000004a947 */ /* 0x000fea0003800000 */
[----:B------:R2:W5:Y:S02]  /*de30*/  LDG.E.LTC128B R23, desc[UR36][R8.64+0x3e0] ;  /* 0x0003e02408177981 */ /* 0x000564000c1e1920 */
.L_x_285:
[----:B------:R-:W-:Y:S05]  /*de40*/  BSYNC B1 ;  /* 0x0000000000017941 */ /* 0x000fea0003800000 */
.L_x_284:
[----:B------:R-:W3:Y:S01]  /*de50*/  LDL.LU R11, [R1+0x1f8] ;  /* 0x0001f800010b7983 */ /* 0x000ee20000300800 */
[----:B0----5:R-:W-:Y:S01]  /*de60*/  FMUL R3, R23, R16 ;  /* 0x0000001017037220 */ /* 0x021fe20000400000 */
[C---:B------:R-:W-:Y:S01]  /*de70*/  ISETP.GT.AND P1, PT, R0.reuse, 0xf9, P1 ;  /* 0x000000f90000780c */ /* 0x040fe20000f24270 */
[----:B------:R-:W-:Y:S01]  /*de80*/  IMAD R165, R163, R15, R10 ;  /* 0x0000000fa3a57224 */ /* 0x000fe200078e020a */
[----:B------:R-:W-:Y:S01]  /*de90*/  ISETP.GT.AND P0, PT, R153, 0x80, PT ;  /* 0x000000809900780c */ /* 0x000fe20003f04270 */
[----:B------:R-:W-:Y:S03]  /*dea0*/  BSSY B1, `(.L_x_286) ;  /* 0x0000008000017945 */ /* 0x000fe60003800000 */
[----:B------:R-:W-:Y:S01]  /*deb0*/  ISETP.GT.AND P3, PT, R0, RZ, P0 ;  /* 0x000000ff0000720c */ /* 0x000fe20000764270 */
[----:B---3--:R-:W-:Y:S01]  /*dec0*/  FFMA R3, R11, R2, R3 ;  /* 0x000000020b037223 */ /* 0x008fe20000000003 */
[----:B------:R-:W-:-:S04]  /*ded0*/  IMAD.WIDE.U32 R10, R163, R14, R20 ;  /* 0x0000000ea30a7225 */ /* 0x000fc800078e0014 */
[----:B------:R0:W-:Y:S01]  /*dee0*/  @P2 STG.E desc[UR36][R6.64+0x3e0], R3 ;  /* 0x0003e00306002986 */ /* 0x0001e2000c101924 */
[----:B------:R-:W-:Y:S01]  /*def0*/  IMAD.IADD R15, R11, 0x1, R165 ;  /* 0x000000010b0f7824 */ /* 0x000fe200078e02a5 */
[----:B------:R-:W-:Y:S06]  /*df00*/  @!P1 BRA `(.L_x_287) ;  /* 0x0000000000049947 */ /* 0x000fec0003800000 */
[----:B------:R3:W5:Y:S02]  /*df10*/  LDG.E.LTC128B R23, desc[UR36][R8.64+0x3e4] ;  /* 0x0003e42408177981 */ /* 0x000764000c1e1920 */
.L_x_287:
[----:B------:R-:W-:Y:S05]  /*df20*/  BSYNC B1 ;  /* 0x0000000000017941 */ /* 0x000fea0003800000 */
.L_x_286:
[----:B-1----:R-:W4:Y:S01]  /*df30*/  LDL.LU R161, [R1+0x1fc] ;  /* 0x0001fc0001a17983 */ /* 0x002f220000300800 */
[----:B0----5:R-:W-:Y:S01]  /*df40*/  FMUL R3, R23, R16 ;  /* 0x0000001017037220 */ /* 0x021fe20000400000 */
[----:B--23--:R-:W-:-:S04]  /*df50*/  LEA R8, P2, R10, R12, 0x2 ;  /* 0x0000000c0a087211 */ /* 0x00cfc800078410ff */
[----:B------:R-:W-:Y:S01]  /*df60*/  LEA.HI.X R9, R10, R13, R15, 0x2, P2 ;  /* 0x0000000d0a097211 */ /* 0x000fe200010f140f */
[----:B----4-:R-:W-:Y:S01]  /*df70*/  FFMA R3, R161, R2, R3 ;  /* 0x00000002a1037223 */ /* 0x010fe20000000003 */
[----:B------:R-:W-:-:S04]  /*df80*/  MOV R161, R23 ;  /* 0x0000001700a17202 */ /* 0x000fc80000000f00 */
[----:B------:R0:W-:Y:S04]  /*df90*/  @P1 STG.E desc[UR36][R6.64+0x3e4], R3 ;  /* 0x0003e40306001986 */ /* 0x0001e8000c101924 */
[----:B------:R1:W2:Y:S01]  /*dfa0*/  @P3 LDG.E.LTC128B R161, desc[UR36][R8.64] ;  /* 0x0000002408a13981 */ /* 0x0002a2000c1e1920 */
[CC--:B------:R-:W-:Y:S01]  /*dfb0*/  IMAD.WIDE.U32 R10, R163.reuse, R14.reuse, R18 ;  /* 0x0000000ea30a7225 */ /* 0x0c0fe200078e0012 */
[----:B------:R-:W-:Y:S01]  /*dfc0*/  ISETP.GT.AND P2, PT, R0, 0x1, P0 ;  /* 0x000000010000780c */ /* 0x000fe20000744270 */
[----:B------:R-:W-:Y:S02]  /*dfd0*/  BSSY B1, `(.L_x_288) ;  /* 0x0000016000017945 */ /* 0x000fe40003800000 */
[----:B------:R-:W-:Y:S01]  /*dfe0*/  IMAD.WIDE.U32 R14, R163, R14, R156 ;  /* 0x0000000ea30e7225 */ /* 0x000fe200078e009c */
[----:B------:R-:W-:-:S02]  /*dff0*/  MOV R157, UR8 ;  /* 0x00000008009d7c02 */ /* 0x000fc40008000f00 */
[----:B------:R-:W-:Y:S01]  /*e000*/  MOV R156, UR9 ;  /* 0x00000009009c7c02 */ /* 0x000fe20008000f00 */
[----:B------:R-:W-:Y:S01]  /*e010*/  IMAD.U32 R163, RZ, RZ, UR8 ;  /* 0x00000008ffa37e24 */ /* 0x000fe2000f8e00ff */
[----:B------:R-:W-:Y:S01]  /*e020*/  IADD3 R15, R165, R15, RZ ;  /* 0x0000000fa50f7210 */ /* 0x000fe20007ffe0ff */
[----:B------:R-:W-:Y:S02]  /*e030*/  IMAD.SHL.U32 R157, R157, 0x200, RZ ;  /* 0x000002009d9d7824 */ /* 0x000fe400078e00ff */
[----:B------:R-:W-:Y:S01]  /*e040*/  IMAD.IADD R11, R165, 0x1, R11 ;  /* 0x00000001a50b7824 */ /* 0x000fe200078e020b */
[----:B------:R-:W-:Y:S02]  /*e050*/  SHF.L.U64.HI R163, R163, 0x9, R156 ;  /* 0x00000009a3a37819 */ /* 0x000fe4000001029c */
[----:B-1----:R-:W-:Y:S01]  /*e060*/  IADD3 R8, P1, R157, R4, RZ ;  /* 0x000000049d087210 */ /* 0x002fe20007f3e0ff */
[----:B------:R-:W-:Y:S01]  /*e070*/  IMAD.WIDE.U32 R10, R22, UR43, R10 ;  /* 0x0000002b160a7c25 */ /* 0x000fe2000f8e000a */
[----:B------:R-:W-:-:S02]  /*e080*/  IADD3 R156, P4, R154, R14, RZ ;  /* 0x0000000e9a9c7210 */ /* 0x000fc40007f9e0ff */
[----:B------:R-:W-:Y:S01]  /*e090*/  IADD3 R154, P6, R18, R14, RZ ;  /* 0x0000000e129a7210 */ /* 0x000fe20007fde0ff */
[----:B------:R-:W-:Y:S01]  /*e0a0*/  IMAD.X R9, R163, 0x1, R5, P1 ;  /* 0x00000001a3097824 */ /* 0x000fe200008e0605 */
[----:B0-----:R-:W-:Y:S02]  /*e0b0*/  IADD3 R7, R159, R11, RZ ;  /* 0x0000000b9f077210 */ /* 0x001fe40007ffe0ff */
[----:B------:R-:W-:-:S04]  /*e0c0*/  LEA R6, P5, R10, R12, 0x2 ;  /* 0x0000000c0a067211 */ /* 0x000fc800078a10ff */
[----:B------:R-:W-:Y:S01]  /*e0d0*/  LEA.HI.X R7, R10, R13, R7, 0x2, P5 ;  /* 0x0000000d0a077211 */ /* 0x000fe200028f1407 */
[----:B--2---:R-:W-:-:S04]  /*e0e0*/  FMUL R3, R161, R16 ;  /* 0x00000010a1037220 */ /* 0x004fc80000400000 */
[----:B------:R-:W-:-:S05]  /*e0f0*/  FFMA R3, R24, R2, R3 ;  /* 0x0000000218037223 */ /* 0x000fca0000000003 */
[----:B------:R0:W-:Y:S01]  /*e100*/  @P3 STG.E desc[UR36][R8.64], R3 ;  /* 0x0000000308003986 */ /* 0x0001e2000c101924 */
[----:B------:R-:W-:Y:S05]  /*e110*/  @!P2 BRA `(.L_x_289) ;  /* 0x000000000004a947 */ /* 0x000fea0003800000 */
[----:B------:R1:W5:Y:S02]  /*e120*/  LDG.E.LTC128B R161, desc[UR36][R6.64+0x4] ;  /* 0x0000042406a17981 */ /* 0x000364000c1e1920 */
.L_x_289:
[----:B------:R-:W-:Y:S05]  /*e130*/  BSYNC B1 ;  /* 0x0000000000017941 */ /* 0x000fea0003800000 */
.L_x_288:
[----:B-----5:R-:W-:Y:S01]  /*e140*/  FMUL R10, R161, R16 ;  /* 0x00000010a10a7220 */ /* 0x020fe20000400000 */
[----:B------:R-:W-:Y:S01]  /*e150*/  ISETP.GT.AND P1, PT, R153, 0x88, PT ;  /* 0x000000889900780c */ /* 0x000fe20003f24270 */
[----:B------:R-:W-:Y:S01]  /*e160*/  IMAD.X R20, R15, 0x1, R21, P4 ;  /* 0x000000010f147824 */ /* 0x000fe200020e0615 */
[----:B------:R-:W-:Y:S01]  /*e170*/  IADD3.X R155, R19, R15, RZ, P6, !PT ;  /* 0x0000000f139b7210 */ /* 0x000fe200037fe4ff */
[----:B------:R-:W-:Y:S01]  /*e180*/  FFMA R25, R25, R2, R10 ;  /* 0x0000000219197223 */ /* 0x000fe2000000000a */
[----:B------:R-:W-:Y:S01]  /*e190*/  ISETP.GT.AND P4, PT, R0, RZ, P1 ;  /* 0x000000ff0000720c */ /* 0x000fe20000f84270 */
[----:B------:R-:W-:Y:S01]  /*e1a0*/  BSSY B1, `(.L_x_290) ;  /* 0x0000009000017945 */ /* 0x000fe20003800000 */
[----:B------:R-:W-:Y:S01]  /*e1b0*/  LEA R10, P5, R156, R12, 0x2 ;  /* 0x0000000c9c0a7211 */ /* 0x000fe200078a10ff */
[----:B------:R-:W-:Y:S01]  /*e1c0*/  IMAD.WIDE.U32 R22, R22, UR43, R154 ;  /* 0x0000002b16167c25 */ /* 0x000fe2000f8e009a */
[----:B------:R2:W-:Y:S01]  /*e1d0*/  @P2 STG.E desc[UR36][R8.64+0x4], R25 ;  /* 0x0000041908002986 */ /* 0x0005e2000c101924 */
[----:B------:R-:W-:-:S02]  /*e1e0*/  IADD3 R14, P3, R8, R160, RZ ;  /* 0x000000a0080e7210 */ /* 0x000fc40007f7e0ff */
[----:B------:R-:W-:Y:S01]  /*e1f0*/  LEA.HI.X R11, R156, R13, R20, 0x2, P5 ;  /* 0x0000000d9c0b7211 */ /* 0x000fe200028f1414 */
[----:B------:R-:W-:-:S05]  /*e200*/  IMAD.IADD R159, R159, 0x1, R23 ;  /* 0x000000019f9f7824 */ /* 0x000fca00078e0217 */
[----:B------:R-:W-:Y:S05]  /*e210*/  @!P4 BRA `(.L_x_291) ;  /* 0x000000000004c947 */ /* 0x000fea0003800000 */
[----:B------:R3:W5:Y:S02]  /*e220*/  LDG.E.LTC128B R161, desc[UR36][R10.64] ;  /* 0x000000240aa17981 */ /* 0x000764000c1e1920 */
.L_x_291:
[----:B------:R-:W-:Y:S05]  /*e230*/  BSYNC B1 ;  /* 0x0000000000017941 */ /* 0x000fea0003800000 */
.L_x_290:
[----:B0----5:R-:W-:Y:S01]  /*e240*/  FMUL R3, R161, R16 ;  /* 0x00000010a1037220 */ /* 0x021fe20000400000 */
[----:B------:R-:W-:Y:S01]  /*e250*/  IADD3.X R15, R9, R158, RZ, P3, !PT ;  /* 0x0000009e090f7210 */ /* 0x000fe20001ffe4ff */
[----:B------:R-:W-:Y:S01]  /*e260*/  BSSY B1, `(.L_x_292) ;  /* 0x0000008000017945 */ /* 0x000fe20003800000 */
[----:B------:R-:W-:Y:S01]  /*e270*/  ISETP.GT.AND P5, PT, R0, 0x1, P1 ;  /* 0x000000010000780c */ /* 0x000fe20000fa4270 */
[----:B------:R-:W-:Y:S01]  /*e280*/  FFMA R3, R26, R2, R3 ;  /* 0x000000021a037223 */ /* 0x000fe20000000003 */
[----:B------:R-:W-:-:S04]  /*e290*/  LEA R12, P2, R22, R12, 0x2 ;  /* 0x0000000c160c7211 */ /* 0x000fc800078410ff */
[----:B------:R0:W-:Y:S01]  /*e2a0*/  @P4 STG.E desc[UR36][R14.64], R3 ;  /* 0x000000030e004986 */ /* 0x0001e2000c101924 */
[----:B------:R-:W-:-:S06]  /*e2b0*/  LEA.HI.X R13, R22, R13, R159, 0x2, P2 ;  /* 0x0000000d160d7211 */ /* 0x000fcc00010f149f */
[----:B------:R-:W-:Y:S05]  /*e2c0*/  @!P5 BRA `(.L_x_293) ;  /* 0x000000000004d947 */ /* 0x000fea0003800000 */
[----:B------:R4:W5:Y:S02]  /*e2d0*/  LDG.E.LTC128B R161, desc[UR36][R12.64+0x4] ;  /* 0x000004240ca17981 */ /* 0x000964000c1e1920 */
.L_x_293:
[----:B------:R-:W-:Y:S05]  /*e2e0*/  BSYNC B1 ;  /* 0x0000000000017941 */ /* 0x000fea0003800000 */
.L_x_292:
[----:B---3-5:R-:W-:Y:S01]  /*e2f0*/  FMUL R10, R161, R16 ;  /* 0x00000010a10a7220 */ /* 0x028fe20000400000 */
[----:B------:R-:W-:Y:S01]  /*e300*/  ISETP.GT.AND P2, PT, R0, 0x8, P0 ;  /* 0x000000080000780c */ /* 0x000fe20000744270 */
[----:B------:R-:W-:Y:S02]  /*e310*/  BSSY B1, `(.L_x_294) ;  /* 0x0000005000017945 */ /* 0x000fe40003800000 */
[----:B------:R-:W-:-:S05]  /*e320*/  FFMA R27, R27, R2, R10 ;  /* 0x000000021b1b7223 */ /* 0x000fca000000000a */
[----:B------:R3:W-:Y:S05]  /*e330*/  @P5 STG.E desc[UR36][R14.64+0x4], R27 ;  /* 0x0000041b0e005986 */ /* 0x0007ea000c101924 */
[----:B------:R-:W-:Y:S05]  /*e340*/  @!P2 BRA `(.L_x_295) ;  /* 0x000000000004a947 */ /* 0x000fea0003800000 */
[----:B------:R0:W5:Y:S02]  /*e350*/  LDG.E.LTC128B R161, desc[UR36][R6.64+0x20] ;  /* 0x0000202406a17981 */ /* 0x000164000c1e1920 */
.L_x_295:
[----:B------:R-:W-:Y:S05]  /*e360*/  BSYNC B1 ;  /* 0x0000000000017941 */ /* 0x000fea0003800000 */
.L_x_294:
[----:B0----5:R-:W-:Y:S01]  /*e370*/  FMUL R3, R161, R16 ;  /* 0x00000010a1037220 */ /* 0x021fe20000400000 */
[----:B------:R-:W-:Y:S01]  /*e380*/  ISETP.GT.AND P4, PT, R0, 0x9, P0 ;  /* 0x000000090000780c */ /* 0x000fe20000784270 */
[----:B------:R-:W-:Y:S02]  /*e390*/  BSSY B1, `(.L_x_296) ;  /* 0x0000005000017945 */ /* 0x000fe40003800000 */
[----:B------:R-:W-:-:S05]  /*e3a0*/  FFMA R3, R28, R2, R3 ;  /* 0x000000021c037223 */ /* 0x000fca0000000003 */
[----:B------:R0:W-:Y:S05]  /*e3b0*/  @P2 STG.E desc[UR36][R8.64+0x20], R3 ;  /* 0x0000200308002986 */ /* 0x0001ea000c101924 */
[----:B------:R-:W-:Y:S05]  /*e3c0*/  @!P4 BRA `(.L_x_297) ;  /* 0x000000000004c947 */ /* 0x000fea0003800000 */
[----:B------:R0:W5:Y:S02]  /*e3d0*/  LDG.E.LTC128B R161, desc[UR36][R6.64+0x24] ;  /* 0x0000242406a17981 */ /* 0x000164000c1e1920 */
.L_x_297:
[----:B------:R-:W-:Y:S05]  /*e3e0*/  BSYNC B1 ;  /* 0x0000000000017941 */ /* 0x000fea0003800000 */
.L_x_296:
[----:B---3-5:R-:W-:Y:S01]  /*e3f0*/  FMUL R14, R161, R16 ;  /* 0x00000010a10e7220 */ /* 0x028fe20000400000 */
[----:B------:R-:W-:Y:S01]  /*e400*/  ISETP.GT.AND P2, PT, R0, 0x8, P1 ;  /* 0x000000080000780c */ /* 0x000fe20000f44270 */
[----:B------:R-:W-:Y:S01]  /*e410*/  BSSY B1, `(.L_x_298) ;  /* 0x0000006000017945 */ /* 0x000fe20003800000 */
[----:B------:R-:W-:Y:S01]  /*e420*/  IADD3 R10, P3, R160, R8, RZ ;  /* 0x00000008a00a7210 */ /* 0x000fe20007f7e0ff */
[----:B------:R-:W-:-:S05]  /*e430*/  FFMA R29, R29, R2, R14 ;  /* 0x000000021d1d7223 */ /* 0x000fca000000000e */
[----:B------:R3:W-:Y:S05]  /*e440*/  @P4 STG.E desc[UR36][R8.64+0x24], R29 ;  /* 0x0000241d08004986 */ /* 0x0007ea000c101924 */
[----:B------:R-:W-:Y:S05]  /*e450*/  @!P2 BRA `(.L_x_299) ;  /* 0x000000000004a947 */ /* 0x000fea0003800000 */
[----:B------:R0:W5:Y:S02]  /*e460*/  LDG.E.LTC128B R161, desc[UR36][R12.64+0x20] ;  /* 0x000020240ca17981 */ /* 0x000164000c1e1920 */
.L_x_299:
[----:B------:R-:W-:Y:S05]  /*e470*/  BSYNC B1 ;  /* 0x0000000000017941 */ /* 0x000fea0003800000 */
.L_x_298:
[----:B0----5:R-:W-:Y:S01]  /*e480*/  FMUL R3, R161, R16 ;  /* 0x00000010a1037220 */ /* 0x021fe20000400000 */
[----:B------:R-:W-:Y:S01]  /*e490*/  IMAD.X R11, R158, 0x1, R9, P3 ;  /* 0x000000019e0b7824 */ /* 0x000fe200018e0609 */
[----:B------:R-:W-:Y:S01]  /*e4a0*/  ISETP.GT.AND P4, PT, R0, 0x9, P1 ;  /* 0x000000090000780c */ /* 0x000fe20000f84270 */
[----:B------:R-:W-:Y:S01]  /*e4b0*/  BSSY B1, `(.L_x_300) ;  /* 0x0000007000017945 */ /* 0x000fe20003800000 */
[----:B------:R-:W-:Y:S01]  /*e4c0*/  FFMA R15, R30, R2, R3 ;  /* 0x000000021e0f7223 */ /* 0x000fe20000000003 */
[----:B------:R-:W-:Y:S02]  /*e4d0*/  IADD3 R160, P6, P5, R160, R4, R157 ;  /* 0x00000004a0a07210 */ /* 0x000fe40007dde09d */
[----:B------:R-:W-:Y:S02]  /*e4e0*/  MOV R3, R161 ;  /* 0x000000a100037202 */ /* 0x000fe40000000f00 */
[----:B------:R0:W-:Y:S06]  /*e4f0*/  @P2 STG.E desc[UR36][R10.64+0x20], R15 ;  /* 0x0000200f0a002986 */ /* 0x0001ec000c101924 */
[----:B------:R-:W-:Y:S05]  /*e500*/  @!P4 BRA `(.L_x_301) ;  /* 0x000000000004c947 */ /* 0x000fea0003800000 */
[----:B------:R0:W5:Y:S02]  /*e510*/  LDG.E.LTC128B R3, desc[UR36][R12.64+0x24] ;  /* 0x000024240c037981 */ /* 0x000164000c1e1920 */
.L_x_301:
[----:B------:R-:W-:Y:S05]  /*e520*/  BSYNC B1 ;  /* 0x0000000000017941 */ /* 0x000fea0003800000 */
.L_x_300:
[----:B-----5:R-:W-:Y:S01]  /*e530*/  FMUL R4, R3, R16 ;  /* 0x0000001003047220 */ /* 0x020fe20000400000 */
[----:B------:R-:W-:Y:S01]  /*e540*/  IADD3.X R161, R158, R5, R163, P6, P5 ;  /* 0x000000059ea17210 */ /* 0x000fe200037ea4a3 */
[----:B------:R-:W-:Y:S01]  /*e550*/  BSSY B1, `(.L_x_302) ;  /* 0x0000006000017945 */ /* 0x000fe20003800000 */
[----:B------:R-:W-:Y:S01]  /*e560*/  ISETP.GT.AND P2, PT, R0, 0x10, P0 ;  /* 0x000000100000780c */ /* 0x000fe20000744270 */
[----:B------:R-:W-:-:S05]  /*e570*/  FFMA R31, R31, R2, R4 ;  /* 0x000000021f1f7223 */ /* 0x000fca0000000004 */
[----:B------:R0:W-:Y:S07]  /*e580*/  @P4 STG.E desc[UR36][R160.64+0x24], R31 ;  /* 0x0000241fa0004986 */ /* 0x0001ee000c101924 */
[----:B------:R-:W-:Y:S05]  /*e590*/  @!P2 BRA `(.L_x_303) ;  /* 0x000000000004a947 */ /* 0x000fea0003800000 */
[----:B------:R0:W5:Y:S02]  /*e5a0*/  LDG.E.LTC128B R3, desc[UR36][R6.64+0x40] ;  /* 0x0000402406037981 */ /* 0x000164000c1e1920 */
.L_x_303:
[----:B------:R-:W-:Y:S05]  /*e5b0*/  BSYNC B1 ;  /* 0x0000000000017941 */ /* 0x000fea0003800000 */
.L_x_302:
[----:B-----5:R-:W-:Y:S01]  /*e5c0*/  FMUL R5, R3, R16 ;  /* 0x0000001003057220 */ /* 0x020fe20000400000 */
[----:B------:R-:W-:Y:S01]  /*e5d0*/  ISETP.GT.AND P3, PT, R0, 0x11, P0 ;  /* 0x000000110000780c */ /* 0x000fe20000764270 */
[----:B------:R-:W-:Y:S02]  /*e5e0*/  BSSY B1, `(.L_x_304) ;  /* 0x0000005000017945 */ /* 0x000fe40003800000 */
[----:B------:R-:W-:-:S05]  /*e5f0*/  FFMA R5, R32, R2, R5 ;  /* 0x0000000220057223 */ /* 0x000fca0000000005 */
[----:B------:R0:W-:Y:S05]  /*e600*/  @P2 STG.E desc[UR36][R8.64+0x40], R5 ;  /* 0x0000400508002986 */ /* 0x0001ea000c101924 */
[----:B------:R-:W-:Y:S05]  /*e610*/  @!P3 BRA `(.L_x_305) ;  /* 0x000000000004b947 */ /* 0x000fea0003800000 */
[----:B------:R0:W5:Y:S02]  /*e620*/  LDG.E.LTC128B R3, desc[UR36][R6.64+0x44] ;  /* 0x0000442406037981 */ /* 0x000164000c1e1920 */
.L_x_305:
[----:B------:R-:W-:Y:S05]  /*e630*/  BSYNC B1 ;  /* 0x0000000000017941 */ /* 0x000fea0003800000 */
.L_x_304:
[----:B-----5:R-:W-:Y:S01]  /*e640*/  FMUL R4, R3, R16 ;  /* 0x0000001003047220 */ /* 0x020fe20000400000 */
[----:B------:R-:W-:Y:S01]  /*e650*/  ISETP.GT.AND P2, PT, R0, 0x10, P1 ;  /* 0x000000100000780c */ /* 0x000fe20000f44270 */
[----:B------:R-:W-:Y:S02]  /*e660*/  BSSY B1, `(.L_x_306) ;  /* 0x0000005000017945 */ /* 0x000fe40003800000 */
[----:B------:R-:W-:-:S05]  /*e670*/  FFMA R33, R33, R2, R4 ;  /* 0x0000000221217223 */ /* 0x000fca0000000004 */
[----:B------:R0:W-:Y:S05]  /*e680*/  @P3 STG.E desc[UR36][R8.64+0x44], R33 ;  /* 0x0000442108003986 */ /* 0x0001ea000c101924 */
[----:B------:R-:W-:Y:S05]  /*e690*/  @!P2 BRA `(.L_x_307) ;  /* 0x000000000004a947 */ /* 0x000fea0003800000 */
[----:B------:R0:W5:Y:S02]  /*e6a0*/  LDG.E.LTC128B R3, desc[UR36][R12.64+0x40] ;  /* 0x000040240c037981 */ /* 0x000164000c1e1920 */
.L_x_307:
[----:B------:R-:W-:Y:S05]  /*e6b0*/  BSYNC B1 ;  /* 0x0000000000017941 */ /* 0x000fea0003800000 */
.L_x_306:
[----:B0----5:R-:W-:Y:S01]  /*e6c0*/  FMUL R5, R3, R16 ;  /* 0x0000001003057220 */ /* 0x021fe20000400000 */
[----:B------:R-:W-:Y:S01]  /*e6d0*/  @P2 IMAD.MOV.U32 R4, RZ, RZ, R160 ;  /* 0x000000ffff042224 */ /* 0x000fe200078e00a0 */
[----:B------:R-:W-:Y:S01]  /*e6e0*/  ISETP.GT.AND P3, PT, R0, 0x11, P1 ;  /* 0x000000110000780c */ /* 0x000fe20000f64270 */
[----:B------:R-:W-:Y:S01]  /*e6f0*/  BSSY B1, `(.L_x_308) ;  /* 0x0000006000017945 */ /* 0x000fe20003800000 */
[----:B------:R-:W-:Y:S01]  /*e700*/  FFMA R11, R34, R2, R5 ;  /* 0x00000002220b7223 */ /* 0x000fe20000000005 */
[----:B------:R-:W-:-:S05]  /*e710*/  @P2 MOV R5, R161 ;  /* 0x000000a100052202 */ /* 0x000fca0000000f00 */
[----:B------:R0:W-:Y:S05]  /*e720*/  @P2 STG.E desc[UR36][R4.64+0x40], R11 ;  /* 0x0000400b04002986 */ /* 0x0001ea000c101924 */
[----:B------:R-:W-:Y:S05]  /*e730*/  @!P3 BRA `(.L_x_309) ;  /* 0x000000000004b947 */ /* 0x000fea0003800000 */
[----:B------:R0:W5:Y:S02]  /*e740*/  LDG.E.LTC128B R3, desc[UR36][R12.64+0x44] ;  /* 0x000044240c037981 */ /* 0x000164000c1e1920 */
.L_x_309:
[----:B------:R-:W-:Y:S05]  /*e750*/  BSYNC B1 ;  /* 0x0000000000017941 */ /* 0x000fea0003800000 */
.L_x_308:
[----:B0----5:R-:W-:Y:S01]  /*e760*/  FMUL R4, R3, R16 ;  /* 0x0000001003047220 */ /* 0x021fe20000400000 */
[----:B------:R-:W-:Y:S01]  /*e770*/  @P3 MOV R5, R161 ;  /* 0x000000a100053202 */ /* 0x000fe20000000f00 */
[----:B------:R-:W-:Y:S01]  /*e780*/  BSSY B1, `(.L_x_310) ;  /* 0x0000007000017945 */ /* 0x000fe20003800000 */
[----:B------:R-:W-:Y:S01]  /*e790*/  ISETP.GT.AND P2, PT, R0, 0x18, P0 ;  /* 0x000000180000780c */ /* 0x000fe20000744270 */
[----:B------:R-:W-:Y:S01]  /*e7a0*/  FFMA R35, R35, R2, R4 ;  /* 0x0000000223237223 */ /* 0x000fe20000000004 */
[----:B------:R-:W-:-:S05]  /*e7b0*/  @P3 IMAD.MOV.U32 R4, RZ, RZ, R160 ;  /* 0x000000ffff043224 */ /* 0x000fca00078e00a0 */
[----:B------:R0:W-:Y:S06]  /*e7c0*/  @P3 STG.E desc[UR36][R4.64+0x44], R35 ;  /* 0x0000442304003986 */ /* 0x0001ec000c101924 */
[----:B------:R-:W-:Y:S05]  /*e7d0*/  @!P2 BRA `(.L_x_311) ;  /* 0x000000000004a947 */ /* 0x000fea0003800000 */
[----:B------:R0:W5:Y:S02]  /*e7e0*/  LDG.E.LTC128B R3, desc[UR36][R6.64+0x60] ;  /* 0x0000602406037981 */ /* 0x000164000c1e1920 */
.L_x_311:
[----:B------:R-:W-:Y:S05]  /*e7f0*/  BSYNC B1 ;  /* 0x0000000000017941 */ /* 0x000fea0003800000 */
.L_x_310:
[----:B0----5:R-:W-:Y:S01]  /*e800*/  FMUL R5, R3, R16 ;  /* 0x0000001003057220 */ /* 0x021fe20000400000 */
[----:B------:R-:W-:Y:S01]  /*e810*/  ISETP.GT.AND P3, PT, R0, 0x19, P0 ;  /* 0x000000190000780c */ /* 0x000fe20000764270 */
[----:B------:R-:W-:Y:S02]  /*e820*/  BSSY B1, `(.L_x_312) ;  /* 0x0000005000017945 */ /* 0x000fe40003800000 */
[----:B------:R-:W-:-:S05]  /*e830*/  FFMA R5, R36, R2, R5 ;  /* 0x0000000224057223 */ /* 0x000fca0000000005 */
[----:B------:R0:W-:Y:S05]  /*e840*/  @P2 STG.E desc[UR36][R8.64+0x60], R5 ;  /* 0x0000600508002986 */ /* 0x0001ea000c101924 */
[----:B------:R-:W-:Y:S05]  /*e850*/  @!P3 BRA `(.L_x_313) ;  /* 0x000000000004b947 */ /* 0x000fea0003800000 */
[----:B------:R0:W5:Y:S02]  /*e860*/  LDG.E.LTC128B R3, desc[UR36][R6.64+0x64] ;  /* 0x0000642406037981 */ /* 0x000164000c1e1920 */
.L_x_313:
[----:B------:R-:W-:Y:S05]  /*e870*/  BSYNC B1 ;  /* 0x0000000000017941 */ /* 0x000fea0003800000 */
.L_x_312:
[----:B-----5:R-:W-:Y:S01]  /*e880*/  FMUL R4, R3, R16 ;  /* 0x0000001003047220 */ /* 0x020fe20000400000 */
[----:B------:R-:W-:Y:S01]  /*e890*/  ISETP.GT.AND P2, PT, R0, 0x18, P1 ;  /* 0x000000180000780c */ /* 0x000fe20000f44270 */
[----:B------:R-:W-:Y:S02]  /*e8a0*/  BSSY B1, `(.L_x_314) ;  /* 0x0000005000017945 */ /* 0x000fe40003800000 */
[----:B------:R-:W-:-:S05]  /*e8b0*/  FFMA R37, R37, R2, R4 ;  /* 0x0000000225257223 */ /* 0x000fca0000000004 */
[----:B------:R0:W-:Y:S05]  /*e8c0*/  @P3 STG.E desc[UR36][R8.64+0x64], R37 ;  /* 0x0000642508003986 */ /* 0x0001ea000c101924 */
[----:B------:R-:W-:Y:S05]  /*e8d0*/  @!P2 BRA `(.L_x_315) ;  /* 0x000000000004a947 */ /* 0x000fea0003800000 */
[----:B------:R0:W5:Y:S02]  /*e8e0*/  LDG.E.LTC128B R3, desc[UR36][R12.64+0x60] ;  /* 0x000060240c037981 */ /* 0x000164000c1e1920 */
.L_x_315:
[----:B------:R-:W-:Y:S05]  /*e8f0*/  BSYNC B1 ;  /* 0x0000000000017941 */ /* 0x000fea0003800000 */
.L_x_314:
        /* <DEDUP_REMOVED lines=9> */
.L_x_317:
[----:B------:R-:W-:Y:S05]  /*e990*/  BSYNC B1 ;  /* 0x0000000000017941 */ /* 0x000fea0003800000 */
.L_x_316:
        /* <DEDUP_REMOVED lines=9> */
.L_x_319:
[----:B------:R-:W-:Y:S05]  /*ea30*/  BSYNC B1 ;  /* 0x0000000000017941 */ /* 0x000fea0003800000 */
.L_x_318:
[----:B0----5:R-:W-:Y:S01]  /*ea40*/  FMUL R5, R3, R16 ;  /* 0x0000001003057220 */ /* 0x021fe20000400000 */
[----:B------:R-:W-:Y:S01]  /*ea50*/  ISETP.GT.AND P3, PT, R0, 0x21, P0 ;  /* 0x000000210000780c */ /* 0x000fe20000764270 */
[----:B------:R-:W-:Y:S02]  /*ea60*/  BSSY B1, `(.L_x_320) ;  /* 0x0000005000017945 */ /* 0x000fe40003800000 */
[----:B------:R-:W-:-:S05]  /*ea70*/  FFMA R5, R40, R2, R5 ;  /* 0x0000000228057223 */ /* 0x000fca0000000005 */
[----:B------:R0:W-:Y:S05]  /*ea80*/  @P2 STG.E desc[UR36][R8.64+0x80], R5 ;  /* 0x0000800508002986 */ /* 0x0001ea000c101924 */
[----:B------:R-:W-:Y:S05]  /*ea90*/  @!P3 BRA `(.L_x_321) ;  /* 0x000000000004b947 */ /* 0x000fea0003800000 */
[----:B------:R0:W5:Y:S02]  /*eaa0*/  LDG.E.LTC128B R3, desc[UR36][R6.64+0x84] ;  /* 0x0000842406037981 */ /* 0x000164000c1e1920 */
.L_x_321:
[----:B------:R-:W-:Y:S05]  /*eab0*/  BSYNC B1 ;  /* 0x0000000000017941 */ /* 0x000fea0003800000 */
.L_x_320:
[----:B-----5:R-:W-:Y:S01]  /*eac0*/  FMUL R4, R3, R16 ;  /* 0x0000001003047220 */ /* 0x020fe20000400000 */
[----:B------:R-:W-:Y:S01]  /*ead0*/  ISETP.GT.AND P2, PT, R0, 0x20, P1 ;  /* 0x000000200000780c */ /* 0x000fe20000f44270 */
[----:B------:R-:W-:Y:S02]  /*eae0*/  BSSY B1, `(.L_x_322) ;  /* 0x0000005000017945 */ /* 0x000fe40003800000 */
[----:B------:R-:W-:-:S05]  /*eaf0*/  FFMA R41, R41, R2, R4 ;  /* 0x0000000229297223 */ /* 0x000fca0000000004 */
[----:B------:R0:W-:Y:S05]  /*eb00*/  @P3 STG.E desc[UR36][R8.64+0x84], R41 ;  /* 0x0000842908003986 */ /* 0x0001ea000c101924 */
[----:B------:R-:W-:Y:S05]  /*eb10*/  @!P2 BRA `(.L_x_323) ;  /* 0x000000000004a947 */ /* 0x000fea0003800000 */
[----:B------:R0:W5:Y:S02]  /*eb20*/  LDG.E.LTC128B R3, desc[UR36][R12.64+0x80] ;  /* 0x000080240c037981 */ /* 0x000164000c1e1920 */
.L_x_323:
[----:B------:R-:W-:Y:S05]  /*eb30*/  BSYNC B1 ;  /* 0x0000000000017941 */ /* 0x000fea0003800000 */
.L_x_322:
        /* <DEDUP_REMOVED lines=9> */
.L_x_325:
[----:B------:R-:W-:Y:S05]  /*ebd0*/  BSYNC B1 ;  /* 0x0000000000017941 */ /* 0x000fea0003800000 */
.L_x_324:
        /* <DEDUP_REMOVED lines=9> */
.L_x_327:
[----:B------:R-:W-:Y:S05]  /*ec70*/  BSYNC B1 ;  /* 0x0000000000017941 */ /* 0x000fea0003800000 */
.L_x_326:
[----:B0----5:R-:W-:Y:S01]  /*ec80*/  FMUL R5, R3, R16 ;  /* 0x0000001003057220 */ /* 0x021fe20000400000 */
[----:B------:R-:W-:Y:S01]  /*ec90*/  ISETP.GT.AND P3, PT, R0, 0x29, P0 ;  /* 0x000000290000780c */ /* 0x000fe20000764270 */
[----:B------:R-:W-:Y:S02]  /*eca0*/  BSSY B1, `(.L_x_328) ;  /* 0x0000005000017945 */ /* 0x000fe40003800000 */
[----:B------:R-:W-:-:S05]  /*ecb0*/  FFMA R5, R44, R2, R5 ;  /* 0x000000022c057223 */ /* 0x000fca0000000005 */
[----:B------:R0:W-:Y:S05]  /*ecc0*/  @P2 STG.E desc[UR36][R8.64+0xa0], R5 ;  /* 0x0000a00508002986 */ /* 0x0001ea000c101924 */
[----:B------:R-:W-:Y:S05]  /*ecd0*/  @!P3 BRA `(.L_x_329) ;  /* 0x000000000004b947 */ /* 0x000fea0003800000 */
[----:B------:R0:W5:Y:S02]  /*ece0*/  LDG.E.LTC128B R3, desc[UR36][R6.64+0xa4] ;  /* 0x0000a42406037981 */ /* 0x000164000c1e1920 */
.L_x_329:
[----:B------:R-:W-:Y:S05]  /*ecf0*/  BSYNC B1 ;  /* 0x0000000000017941 */ /* 0x000fea0003800000 */
.L_x_328:
[----:B-----5:R-:W-:Y:S01]  /*ed00*/  FMUL R4, R3, R16 ;  /* 0x0000001003047220 */ /* 0x020fe20000400000 */
[----:B------:R-:W-:Y:S01]  /*ed10*/  ISETP.GT.AND P2, PT, R0, 0x28, P1 ;  /* 0x000000280000780c */ /* 0x000fe20000f44270 */
[----:B------:R-:W-:Y:S02]  /*ed20*/  BSSY B1, `(.L_x_330) ;  /* 0x0000005000017945 */ /* 0x000fe40003800000 */
[----:B------:R-:W-:-:S05]  /*ed30*/  FFMA R45, R45, R2, R4 ;  /* 0x000000022d2d7223 */ /* 0x000fca0000000004 */
[----:B------:R0:W-:Y:S05]  /*ed40*/  @P3 STG.E desc[UR36][R8.64+0xa4], R45 ;  /* 0x0000a42d08003986 */ /* 0x0001ea000c101924 */
[----:B------:R-:W-:Y:S05]  /*ed50*/  @!P2 BRA `(.L_x_331) ;  /* 0x000000000004a947 */ /* 0x000fea0003800000 */
[----:B------:R0:W5:Y:S02]  /*ed60*/  LDG.E.LTC128B R3, desc[UR36][R12.64+0xa0] ;  /* 0x0000a0240c037981 */ /* 0x000164000c1e1920 */
.L_x_331:
[----:B------:R-:W-:Y:S05]  /*ed70*/  BSYNC B1 ;  /* 0x0000000000017941 */ /* 0x000fea0003800000 */
.L_x_330:
        /* <DEDUP_REMOVED lines=9> */
.L_x_333:
[----:B------:R-:W-:Y:S05]  /*ee10*/  BSYNC B1 ;  /* 0x0000000000017941 */ /* 0x000fea0003800000 */
.L_x_332:
        /* <DEDUP_REMOVED lines=9> */
.L_x_335:
[----:B------:R-:W-:Y:S05]  /*eeb0*/  BSYNC B1 ;  /* 0x0000000000017941 */ /* 0x000fea0003800000 */
.L_x_334:
[----:B0----5:R-:W-:Y:S01]  /*eec0*/  FMUL R5, R3, R16 ;  /* 0x0000001003057220 */ /* 0x021fe20000400000 */
[----:B------:R-:W-:Y:S01]  /*eed0*/  ISETP.GT.AND P3, PT, R0, 0x31, P0 ;  /* 0x000000310000780c */ /* 0x000fe20000764270 */
[----:B------:R-:W-:Y:S02]  /*eee0*/  BSSY B1, `(.L_x_336) ;  /* 0x0000005000017945 */ /* 0x000fe40003800000 */
[----:B------:R-:W-:-:S05]  /*eef0*/  FFMA R5, R48, R2, R5 ;  /* 0x0000000230057223 */ /* 0x000fca0000000005 */
[----:B------:R0:W-:Y:S05]  /*ef00*/  @P2 STG.E desc[UR36][R8.64+0xc0], R5 ;  /* 0x0000c00508002986 */ /* 0x0001ea000c101924 */
[----:B------:R-:W-:Y:S05]  /*ef10*/  @!P3 BRA `(.L_x_337) ;  /* 0x000000000004b947 */ /* 0x000fea0003800000 */
[----:B------:R0:W5:Y:S02]  /*ef20*/  LDG.E.LTC128B R3, desc[UR36][R6.64+0xc4] ;  /* 0x0000c42406037981 */ /* 0x000164000c1e1920 */
.L_x_337:
[----:B------:R-:W-:Y:S05]  /*ef30*/  BSYNC B1 ;  /* 0x0000000000017941 */ /* 0x000fea0003800000 */
.L_x_336:
[----:B-----5:R-:W-:Y:S01]  /*ef40*/  FMUL R4, R3, R16 ;  /* 0x0000001003047220 */ /* 0x020fe20000400000 */
[----:B------:R-:W-:Y:S01]  /*ef50*/  ISETP.GT.AND P2, PT, R0, 0x30, P1 ;  /* 0x000000300000780c */ /* 0x000fe20000f44270 */
[----:B------:R-:W-:Y:S02]  /*ef60*/  BSSY B1, `(.L_x_338) ;  /* 0x0000005000017945 */ /* 0x000fe40003800000 */
[----:B------:R-:W-:-:S05]  /*ef70*/  FFMA R49, R49, R2, R4 ;  /* 0x0000000231317223 */ /* 0x000fca0000000004 */
[----:B------:R0:W-:Y:S05]  /*ef80*/  @P3 STG.E desc[UR36][R8.64+0xc4], R49 ;  /* 0x0000c43108003986 */ /* 0x0001ea000c101924 */
[----:B------:R-:W-:Y:S05]  /*ef90*/  @!P2 BRA `(.L_x_339) ;  /* 0x000000000004a947 */ /* 0x000fea0003800000 */
[----:B------:R0:W5:Y:S02]  /*efa0*/  LDG.E.LTC128B R3, desc[UR36][R12.64+0xc0] ;  /* 0x0000c0240c037981 */ /* 0x000164000c1e1920 */
.L_x_339:
[----:B------:R-:W-:Y:S05]  /*efb0*/  BSYNC B1 ;  /* 0x0000000000017941 */ /* 0x000fea0003800000 */
.L_x_338:
        /* <DEDUP_REMOVED lines=9> */
.L_x_341:
[----:B------:R-:W-:Y:S05]  /*f050*/  BSYNC B1 ;  /* 0x0000000000017941 */ /* 0x000fea0003800000 */
.L_x_340:
        /* <DEDUP_REMOVED lines=9> */
.L_x_343:
[----:B------:R-:W-:Y:S05]  /*f0f0*/  BSYNC B1 ;  /* 0x0000000000017941 */ /* 0x000fea0003800000 */
.L_x_342:
[----:B0----5:R-:W-:Y:S01]  /*f100*/  FMUL R5, R3, R16 ;  /* 0x0000001003057220 */ /* 0x021fe20000400000 */
[----:B------:R-:W-:Y:S01]  /*f110*/  ISETP.GT.AND P3, PT, R0, 0x39, P0 ;  /* 0x000000390000780c */ /* 0x000fe20000764270 */
[----:B------:R-:W-:Y:S02]  /*f120*/  BSSY B1, `(.L_x_344) ;  /* 0x0000005000017945 */ /* 0x000fe40003800000 */
[----:B------:R-:W-:-:S05]  /*f130*/  FFMA R5, R52, R2, R5 ;  /* 0x0000000234057223 */ /* 0x000fca0000000005 */
[----:B------:R0:W-:Y:S05]  /*f140*/  @P2 STG.E desc[UR36][R8.64+0xe0], R5 ;  /* 0x0000e00508002986 */ /* 0x0001ea000c101924 */
[----:B------:R-:W-:Y:S05]  /*f150*/  @!P3 BRA `(.L_x_345) ;  /* 0x000000000004b947 */ /* 0x000fea0003800000 */
[----:B------:R0:W5:Y:S02]  /*f160*/  LDG.E.LTC128B R3, desc[UR36][R6.64+0xe4] ;  /* 0x0000e42406037981 */ /* 0x000164000c1e1920 */
.L_x_345:
[----:B------:R-:W-:Y:S05]  /*f170*/  BSYNC B1 ;  /* 0x0000000000017941 */ /* 0x000fea0003800000 */
.L_x_344:
[----:B-----5:R-:W-:Y:S01]  /*f180*/  FMUL R4, R3, R16 ;  /* 0x0000001003047220 */ /* 0x020fe20000400000 */
[----:B------:R-:W-:Y:S01]  /*f190*/  ISETP.GT.AND P2, PT, R0, 0x38, P1 ;  /* 0x000000380000780c */ /* 0x000fe20000f44270 */
[----:B------:R-:W-:Y:S02]  /*f1a0*/  BSSY B1, `(.L_x_346) ;  /* 0x0000005000017945 */ /* 0x000fe40003800000 */
[----:B------:R-:W-:-:S05]  /*f1b0*/  FFMA R53, R53, R2, R4 ;  /* 0x0000000235357223 */ /* 0x000fca0000000004 */
[----:B------:R0:W-:Y:S05]  /*f1c0*/  @P3 STG.E desc[UR36][R8.64+0xe4], R53 ;  /* 0x0000e43508003986 */ /* 0x0001ea000c101924 */
[----:B------:R-:W-:Y:S05]  /*f1d0*/  @!P2 BRA `(.L_x_347) ;  /* 0x000000000004a947 */ /* 0x000fea0003800000 */
[----:B------:R0:W5:Y:S02]  /*f1e0*/  LDG.E.LTC128B R3, desc[UR36][R12.64+0xe0] ;  /* 0x0000e0240c037981 */ /* 0x000164000c1e1920 */
.L_x_347:
[----:B------:R-:W-:Y:S05]  /*f1f0*/  BSYNC B1 ;  /* 0x0000000000017941 */ /* 0x000fea0003800000 */
.L_x_346:
        /* <DEDUP_REMOVED lines=9> */
.L_x_349:
[----:B------:R-:W-:Y:S05]  /*f290*/  BSYNC B1 ;  /* 0x0000000000017941 */ /* 0x000fea0003800000 */
.L_x_348:
        /* <DEDUP_REMOVED lines=9> */
.L_x_351:
[----:B------:R-:W-:Y:S05]  /*f330*/  BSYNC B1 ;  /* 0x0000000000017941 */ /* 0x000fea0003800000 */
.L_x_350:
[----:B0----5:R-:W-:Y:S01]  /*f340*/  FMUL R5, R3, R16 ;  /* 0x0000001003057220 */ /* 0x021fe20000400000 */
[----:B------:R-:W-:Y:S01]  /*f350*/  ISETP.GT.AND P3, PT, R0, 0x41, P0 ;  /* 0x000000410000780c */ /* 0x000fe20000764270 */
[----:B------:R-:W-:Y:S02]  /*f360*/  BSSY B1, `(.L_x_352) ;  /* 0x0000005000017945 */ /* 0x000fe40003800000 */
[----:B------:R-:W-:-:S05]  /*f370*/  FFMA R5, R56, R2, R5 ;  /* 0x0000000238057223 */ /* 0x000fca0000000005 */
[----:B------:R0:W-:Y:S05]  /*f380*/  @P2 STG.E desc[UR36][R8.64+0x100], R5 ;  /* 0x0001000508002986 */ /* 0x0001ea000c101924 */
[----:B------:R-:W-:Y:S05]  /*f390*/  @!P3 BRA `(.L_x_353) ;  /* 0x000000000004b947 */ /* 0x000fea0003800000 */
[----:B------:R0:W5:Y:S02]  /*f3a0*/  LDG.E.LTC128B R3, desc[UR36][R6.64+0x104] ;  /* 0x0001042406037981 */ /* 0x000164000c1e1920 */
.L_x_353:
[----:B------:R-:W-:Y:S05]  /*f3b0*/  BSYNC B1 ;  /* 0x0000000000017941 */ /* 0x000fea0003800000 */
.L_x_352:
[----:B-----5:R-:W-:Y:S01]  /*f3c0*/  FMUL R4, R3, R16 ;  /* 0x0000001003047220 */ /* 0x020fe20000400000 */
[----:B------:R-:W-:Y:S01]  /*f3d0*/  ISETP.GT.AND P2, PT, R0, 0x40, P1 ;  /* 0x000000400000780c */ /* 0x000fe20000f44270 */
[----:B------:R-:W-:Y:S02]  /*f3e0*/  BSSY B1, `(.L_x_354) ;  /* 0x0000005000017945 */ /* 0x000fe40003800000 */
[----:B------:R-:W-:-:S05]  /*f3f0*/  FFMA R57, R57, R2, R4 ;  /* 0x0000000239397223 */ /* 0x000fca0000000004 */
[----:B------:R0:W-:Y:S05]  /*f400*/  @P3 STG.E desc[UR36][R8.64+0x104], R57 ;  /* 0x0001043908003986 */ /* 0x0001ea000c101924 */
[----:B------:R-:W-:Y:S05]  /*f410*/  @!P2 BRA `(.L_x_355) ;  /* 0x000000000004a947 */ /* 0x000fea0003800000 */
[----:B------:R0:W5:Y:S02]  /*f420*/  LDG.E.LTC128B R3, desc[UR36][R12.64+0x100] ;  /* 0x000100240c037981 */ /* 0x000164000c1e1920 */
.L_x_355:
[----:B------:R-:W-:Y:S05]  /*f430*/  BSYNC B1 ;  /* 0x0000000000017941 */ /* 0x000fea0003800000 */
.L_x_354:
        /* <DEDUP_REMOVED lines=9> */
.L_x_357:
[----:B------:R-:W-:Y:S05]  /*f4d0*/  BSYNC B1 ;  /* 0x0000000000017941 */ /* 0x000fea0003800000 */
.L_x_356:
        /* <DEDUP_REMOVED lines=9> */
.L_x_359:
[----:B------:R-:W-:Y:S05]  /*f570*/  BSYNC B1 ;  /* 0x0000000000017941 */ /* 0x000fea0003800000 */
.L_x_358:
[----:B0----5:R-:W-:Y:S01]  /*f580*/  FMUL R5, R3, R16 ;  /* 0x0000001003057220 */ /* 0x021fe20000400000 */
[----:B------:R-:W-:Y:S01]  /*f590*/  ISETP.GT.AND P3, PT, R0, 0x49, P0 ;  /* 0x000000490000780c */ /* 0x000fe20000764270 */
[----:B------:R-:W-:Y:S02]  /*f5a0*/  BSSY B1, `(.L_x_360) ;  /* 0x0000005000017945 */ /* 0x000fe40003800000 */
[----:B------:R-:W-:-:S05]  /*f5b0*/  FFMA R5, R60, R2, R5 ;  /* 0x000000023c057223 */ /* 0x000fca0000000005 */
[----:B------:R0:W-:Y:S05]  /*f5c0*/  @P2 STG.E desc[UR36][R8.64+0x120], R5 ;  /* 0x0001200508002986 */ /* 0x0001ea000c101924 */
[----:B------:R-:W-:Y:S05]  /*f5d0*/  @!P3 BRA `(.L_x_361) ;  /* 0x000000000004b947 */ /* 0x000fea0003800000 */
[----:B------:R0:W5:Y:S02]  /*f5e0*/  LDG.E.LTC128B R3, desc[UR36][R6.64+0x124] ;  /* 0x0001242406037981 */ /* 0x000164000c1e1920 */
.L_x_361:
[----:B------:R-:W-:Y:S05]  /*f5f0*/  BSYNC B1 ;  /* 0x0000000000017941 */ /* 0x000fea0003800000 */
.L_x_360:
[----:B-----5:R-:W-:Y:S01]  /*f600*/  FMUL R4, R3, R16 ;  /* 0x0000001003047220 */ /* 0x020fe20000400000 */
[----:B------:R-:W-:Y:S01]  /*f610*/  ISETP.GT.AND P2, PT, R0, 0x48, P1 ;  /* 0x000000480000780c */ /* 0x000fe20000f44270 */
[----:B------:R-:W-:Y:S02]  /*f620*/  BSSY B1, `(.L_x_362) ;  /* 0x0000005000017945 */ /* 0x000fe40003800000 */
[----:B------:R-:W-:-:S05]  /*f630*/  FFMA R61, R61, R2, R4 ;  /* 0x000000023d3d7223 */ /* 0x000fca0000000004 */
[----:B------:R0:W-:Y:S05]  /*f640*/  @P3 STG.E desc[UR36][R8.64+0x124], R61 ;  /* 0x0001243d08003986 */ /* 0x0001ea000c101924 */
[----:B------:R-:W-:Y:S05]  /*f650*/  @!P2 BRA `(.L_x_363) ;  /* 0x000000000004a947 */ /* 0x000fea0003800000 */
[----:B------:R0:W5:Y:S02]  /*f660*/  LDG.E.LTC128B R3, desc[UR36][R12.64+0x120] ;  /* 0x000120240c037981 */ /* 0x000164000c1e1920 */
.L_x_363:
[----:B------:R-:W-:Y:S05]  /*f670*/  BSYNC B1 ;  /* 0x0000000000017941 */ /* 0x000fea0003800000 */
.L_x_362:
        /* <DEDUP_REMOVED lines=9> */
.L_x_365:
[----:B------:R-:W-:Y:S05]  /*f710*/  BSYNC B1 ;  /* 0x0000000000017941 */ /* 0x000fea0003800000 */
.L_x_364:
        /* <DEDUP_REMOVED lines=9> */
.L_x_367:
[----:B------:R-:W-:Y:S05]  /*f7b0*/  BSYNC B1 ;  /* 0x0000000000017941 */ /* 0x000fea0003800000 */
.L_x_366:
[----:B0----5:R-:W-:Y:S01]  /*f7c0*/  FMUL R5, R3, R16 ;  /* 0x0000001003057220 */ /* 0x021fe20000400000 */
[----:B------:R-:W-:Y:S01]  /*f7d0*/  ISETP.GT.AND P3, PT, R0, 0x51, P0 ;  /* 0x000000510000780c */ /* 0x000fe20000764270 */
[----:B------:R-:W-:Y:S02]  /*f7e0*/  BSSY B1, `(.L_x_368) ;  /* 0x0000005000017945 */ /* 0x000fe40003800000 */
[----:B------:R-:W-:-:S05]  /*f7f0*/  FFMA R5, R64, R2, R5 ;  /* 0x0000000240057223 */ /* 0x000fca0000000005 */
[----:B------:R0:W-:Y:S05]  /*f800*/  @P2 STG.E desc[UR36][R8.64+0x140], R5 ;  /* 0x0001400508002986 */ /* 0x0001ea000c101924 */
[----:B------:R-:W-:Y:S05]  /*f810*/  @!P3 BRA `(.L_x_369) ;  /* 0x000000000004b947 */ /* 0x000fea0003800000 */
[----:B------:R0:W5:Y:S02]  /*f820*/  LDG.E.LTC128B R3, desc[UR36][R6.64+0x144] ;  /* 0x0001442406037981 */ /* 0x000164000c1e1920 */
.L_x_369:
[----:B------:R-:W-:Y:S05]  /*f830*/  BSYNC B1 ;  /* 0x0000000000017941 */ /* 0x000fea0003800000 */
.L_x_368:
[----:B-----5:R-:W-:Y:S01]  /*f840*/  FMUL R4, R3, R16 ;  /* 0x0000001003047220 */ /* 0x020fe20000400000 */
[----:B------:R-:W-:Y:S01]  /*f850*/  ISETP.GT.AND P2, PT, R0, 0x50, P1 ;  /* 0x000000500000780c */ /* 0x000fe20000f44270 */
[----:B------:R-:W-:Y:S02]  /*f860*/  BSSY B1, `(.L_x_370) ;  /* 0x0000005000017945 */ /* 0x000fe40003800000 */
[----:B------:R-:W-:-:S05]  /*f870*/  FFMA R65, R65, R2, R4 ;  /* 0x0000000241417223 */ /* 0x000fca0000000004 */
[----:B------:R0:W-:Y:S05]  /*f880*/  @P3 STG.E desc[UR36][R8.64+0x144], R65 ;  /* 0x0001444108003986 */ /* 0x0001ea000c101924 */
[----:B------:R-:W-:Y:S05]  /*f890*/  @!P2 BRA `(.L_x_371) ;  /* 0x000000000004a947 */ /* 0x000fea0003800000 */
[----:B------:R0:W5:Y:S02]  /*f8a0*/  LDG.E.LTC128B R3, desc[UR36][R12.64+0x140] ;  /* 0x000140240c037981 */ /* 0x000164000c1e1920 */
.L_x_371:
[----:B------:R-:W-:Y:S05]  /*f8b0*/  BSYNC B1 ;  /* 0x0000000000017941 */ /* 0x000fea0003800000 */
.L_x_370:
        /* <DEDUP_REMOVED lines=9> */
.L_x_373:
[----:B------:R-:W-:Y:S05]  /*f950*/  BSYNC B1 ;  /* 0x0000000000017941 */ /* 0x000fea0003800000 */
.L_x_372:
        /* <DEDUP_REMOVED lines=9> */
.L_x_375:
[----:B------:R-:W-:Y:S05]  /*f9f0*/  BSYNC B1 ;  /* 0x0000000000017941 */ /* 0x000fea0003800000 */
.L_x_374:
[----:B0----5:R-:W-:Y:S01]  /*fa00*/  FMUL R5, R3, R16 ;  /* 0x0000001003057220 */ /* 0x021fe20000400000 */
[----:B------:R-:W-:Y:S01]  /*fa10*/  ISETP.GT.AND P3, PT, R0, 0x59, P0 ;  /* 0x000000590000780c */ /* 0x000fe20000764270 */
[----:B------:R-:W-:Y:S02]  /*fa20*/  BSSY B1, `(.L_x_376) ;  /* 0x0000005000017945 */ /* 0x000fe40003800000 */
[----:B------:R-:W-:-:S05]  /*fa30*/  FFMA R5, R68, R2, R5 ;  /* 0x0000000244057223 */ /* 0x000fca0000000005 */
[----:B------:R0:W-:Y:S05]  /*fa40*/  @P2 STG.E desc[UR36][R8.64+0x160], R5 ;  /* 0x0001600508002986 */ /* 0x0001ea000c101924 */
[----:B------:R-:W-:Y:S05]  /*fa50*/  @!P3 BRA `(.L_x_377) ;  /* 0x000000000004b947 */ /* 0x000fea0003800000 */
[----:B------:R0:W5:Y:S02]  /*fa60*/  LDG.E.LTC128B R3, desc[UR36][R6.64+0x164] ;  /* 0x0001642406037981 */ /* 0x000164000c1e1920 */
.L_x_377:
[----:B------:R-:W-:Y:S05]  /*fa70*/  BSYNC B1 ;  /* 0x0000000000017941 */ /* 0x000fea0003800000 */
.L_x_376:
[----:B-----5:R-:W-:Y:S01]  /*fa80*/  FMUL R4, R3, R16 ;  /* 0x0000001003047220 */ /* 0x020fe20000400000 */
[----:B------:R-:W-:Y:S01]  /*fa90*/  ISETP.GT.AND P2, PT, R0, 0x58, P1 ;  /* 0x000000580000780c */ /* 0x000fe20000f44270 */
[----:B------:R-:W-:Y:S02]  /*faa0*/  BSSY B1, `(.L_x_378) ;  /* 0x0000005000017945 */ /* 0x000fe40003800000 */
[----:B------:R-:W-:-:S05]  /*fab0*/  FFMA R69, R69, R2, R4 ;  /* 0x0000000245457223 */ /* 0x000fca0000000004 */
[----:B------:R0:W-:Y:S05]  /*fac0*/  @P3 STG.E desc[UR36][R8.64+0x164], R69 ;  /* 0x0001644508003986 */ /* 0x0001ea000c101924 */
[----:B------:R-:W-:Y:S05]  /*fad0*/  @!P2 BRA `(.L_x_379) ;  /* 0x000000000004a947 */ /* 0x000fea0003800000 */
[----:B------:R0:W5:Y:S02]  /*fae0*/  LDG.E.LTC128B R3, desc[UR36][R12.64+0x160] ;  /* 0x000160240c037981 */ /* 0x000164000c1e1920 */
.L_x_379:
[----:B------:R-:W-:Y:S05]  /*faf0*/  BSYNC B1 ;  /* 0x0000000000017941 */ /* 0x000fea0003800000 */
.L_x_378:
        /* <DEDUP_REMOVED lines=9> */
.L_x_381:
[----:B------:R-:W-:Y:S05]  /*fb90*/  BSYNC B1 ;  /* 0x0000000000017941 */ /* 0x000fea0003800000 */
.L_x_380:
        /* <DEDUP_REMOVED lines=9> */
.L_x_383:
[----:B------:R-:W-:Y:S05]  /*fc30*/  BSYNC B1 ;  /* 0x0000000000017941 */ /* 0x000fea0003800000 */
.L_x_382:
[----:B0----5:R-:W-:Y:S01]  /*fc40*/  FMUL R5, R3, R16 ;  /* 0x0000001003057220 */ /* 0x021fe20000400000 */
[----:B------:R-:W-:Y:S01]  /*fc50*/  ISETP.GT.AND P3, PT, R0, 0x61, P0 ;  /* 0x000000610000780c */ /* 0x000fe20000764270 */
[----:B------:R-:W-:Y:S02]  /*fc60*/  BSSY B1, `(.L_x_384) ;  /* 0x0000005000017945 */ /* 0x000fe40003800000 */
[----:B------:R-:W-:-:S05]  /*fc70*/  FFMA R5, R72, R2, R5 ;  /* 0x0000000248057223 */ /* 0x000fca0000000005 */
[----:B------:R0:W-:Y:S05]  /*fc80*/  @P2 STG.E desc[UR36][R8.64+0x180], R5 ;  /* 0x0001800508002986 */ /* 0x0001ea000c101924 */
[----:B------:R-:W-:Y:S05]  /*fc90*/  @!P3 BRA `(.L_x_385) ;  /* 0x000000000004b947 */ /* 0x000fea0003800000 */
[----:B------:R0:W5:Y:S02]  /*fca0*/  LDG.E.LTC128B R3, desc[UR36][R6.64+0x184] ;  /* 0x0001842406037981 */ /* 0x000164000c1e1920 */
.L_x_385:
[----:B------:R-:W-:Y:S05]  /*fcb0*/  BSYNC B1 ;  /* 0x0000000000017941 */ /* 0x000fea0003800000 */
.L_x_384:
[----:B-----5:R-:W-:Y:S01]  /*fcc0*/  FMUL R4, R3, R16 ;  /* 0x0000001003047220 */ /* 0x020fe20000400000 */
[----:B------:R-:W-:Y:S01]  /*fcd0*/  ISETP.GT.AND P2, PT, R0, 0x60, P1 ;  /* 0x000000600000780c */ /* 0x000fe20000f44270 */
[----:B------:R-:W-:Y:S02]  /*fce0*/  BSSY B1, `(.L_x_386) ;  /* 0x0000005000017945 */ /* 0x000fe40003800000 */
[----:B------:R-:W-:-:S05]  /*fcf0*/  FFMA R73, R73, R2, R4 ;  /* 0x0000000249497223 */ /* 0x000fca0000000004 */
[----:B------:R0:W-:Y:S05]  /*fd00*/  @P3 STG.E desc[UR36][R8.64+0x184], R73 ;  /* 0x0001844908003986 */ /* 0x0001ea000c101924 */
[----:B------:R-:W-:Y:S05]  /*fd10*/  @!P2 BRA `(.L_x_387) ;  /* 0x000000000004a947 */ /* 0x000fea0003800000 */
[----:B------:R0:W5:Y:S02]  /*fd20*/  LDG.E.LTC128B R3, desc[UR36][R12.64+0x180] ;  /* 0x000180240c037981 */ /* 0x000164000c1e1920 */
.L_x_387:
[----:B------:R-:W-:Y:S05]  /*fd30*/  BSYNC B1 ;  /* 0x0000000000017941 */ /* 0x000fea0003800000 */
.L_x_386:
        /* <DEDUP_REMOVED lines=9> */
.L_x_389:
[----:B------:R-:W-:Y:S05]  /*fdd0*/  BSYNC B1 ;  /* 0x0000000000017941 */ /* 0x000fea0003800000 */
.L_x_388:
        /* <DEDUP_REMOVED lines=9> */
.L_x_391:
[----:B------:R-:W-:Y:S05]  /*fe70*/  BSYNC B1 ;  /* 0x0000000000017941 */ /* 0x000fea0003800000 */
.L_x_390:
[----:B0----5:R-:W-:Y:S01]  /*fe80*/  FMUL R5, R3, R16 ;  /* 0x0000001003057220 */ /* 0x021fe20000400000 */
[----:B------:R-:W-:Y:S01]  /*fe90*/  ISETP.GT.AND P3, PT, R0, 0x69, P0 ;  /* 0x000000690000780c */ /* 0x000fe20000764270 */
[----:B------:R-:W-:Y:S02]  /*fea0*/  BSSY B1, `(.L_x_392) ;  /* 0x0000005000017945 */ /* 0x000fe40003800000 */
[----:B------:R-:W-:-:S05]  /*feb0*/  FFMA R5, R76, R2, R5 ;  /* 0x000000024c057223 */ /* 0x000fca0000000005 */
[----:B------:R0:W-:Y:S05]  /*fec0*/  @P2 STG.E desc[UR36][R8.64+0x1a0], R5 ;  /* 0x0001a00508002986 */ /* 0x0001ea000c101924 */
[----:B------:R-:W-:Y:S05]  /*fed0*/  @!P3 BRA `(.L_x_393) ;  /* 0x000000000004b947 */ /* 0x000fea0003800000 */
[----:B------:R0:W5:Y:S02]  /*fee0*/  LDG.E.LTC128B R3, desc[UR36][R6.64+0x1a4] ;  /* 0x0001a42406037981 */ /* 0x000164000c1e1920 */
.L_x_393:
[----:B------:R-:W-:Y:S05]  /*fef0*/  BSYNC B1 ;  /* 0x0000000000017941 */ /* 0x000fea0003800000 */
.L_x_392:
[----:B-----5:R-:W-:Y:S01]  /*ff00*/  FMUL R4, R3, R16 ;  /* 0x0000001003047220 */ /* 0x020fe20000400000 */
[----:B------:R-:W-:Y:S01]  /*ff10*/  ISETP.GT.AND P2, PT, R0, 0x68, P1 ;  /* 0x000000680000780c */ /* 0x000fe20000f44270 */
[----:B------:R-:W-:Y:S02]  /*ff20*/  BSSY B1, `(.L_x_394) ;  /* 0x0000005000017945 */ /* 0x000fe40003800000 */
[----:B------:R-:W-:-:S05]  /*ff30*/  FFMA R77, R77, R2, R4 ;  /* 0x000000024d4d7223 */ /* 0x000fca0000000004 */
[----:B------:R0:W-:Y:S05]  /*ff40*/  @P3 STG.E desc[UR36][R8.64+0x1a4], R77 ;  /* 0x0001a44d08003986 */ /* 0x0001ea000c101924 */
[----:B------:R-:W-:Y:S05]  /*ff50*/  @!P2 BRA `(.L_x_395) ;  /* 0x000000000004a947 */ /* 0x000fea0003800000 */
[----:B------:R0:W5:Y:S02]  /*ff60*/  LDG.E.LTC128B R3, desc[UR36][R12.64+0x1a0] ;  /* 0x0001a0240c037981 */ /* 0x000164000c1e1920 */
.L_x_395:
[----:B------:R-:W-:Y:S05]  /*ff70*/  BSYNC B1 ;  /* 0x0000000000017941 */ /* 0x000fea0003800000 */
.L_x_394:
        /* <DEDUP_REMOVED lines=9> */
.L_x_397:
[----:B------:R-:W-:Y:S05]  /*10010*/  BSYNC B1 ;  /* 0x0000000000017941 */ /* 0x000fea0003800000 */
.L_x_396:
        /* <DEDUP_REMOVED lines=9> */
.L_x_399:
[----:B------:R-:W-:Y:S05]  /*100b0*/  BSYNC B1 ;  /* 0x0000000000017941 */ /* 0x000fea0003800000 */
.L_x_398:
[----:B0----5:R-:W-:Y:S01]  /*100c0*/  FMUL R5, R3, R16 ;  /* 0x0000001003057220 */ /* 0x021fe20000400000 */
[----:B------:R-:W-:Y:S01]  /*100d0*/  ISETP.GT.AND P3, PT, R0, 0x71, P0 ;  /* 0x000000710000780c */ /* 0x000fe20000764270 */
[----:B------:R-:W-:Y:S02]  /*100e0*/  BSSY B1, `(.L_x_400) ;  /* 0x0000005000017945 */ /* 0x000fe40003800000 */
[----:B------:R-:W-:-:S05]  /*100f0*/  FFMA R5, R80, R2, R5 ;  /* 0x0000000250057223 */ /* 0x000fca0000000005 */
[----:B------:R0:W-:Y:S05]  /*10100*/  @P2 STG.E desc[UR36][R8.64+0x1c0], R5 ;  /* 0x0001c00508002986 */ /* 0x0001ea000c101924 */
[----:B------:R-:W-:Y:S05]  /*10110*/  @!P3 BRA `(.L_x_401) ;  /* 0x000000000004b947 */ /* 0x000fea0003800000 */
[----:B------:R0:W5:Y:S02]  /*10120*/  LDG.E.LTC128B R3, desc[UR36][R6.64+0x1c4] ;  /* 0x0001c42406037981 */ /* 0x000164000c1e1920 */
.L_x_401:
[----:B------:R-:W-:Y:S05]  /*10130*/  BSYNC B1 ;  /* 0x0000000000017941 */ /* 0x000fea0003800000 */
.L_x_400:
[----:B-----5:R-:W-:Y:S01]  /*10140*/  FMUL R4, R3, R16 ;  /* 0x0000001003047220 */ /* 0x020fe20000400000 */
[----:B------:R-:W-:Y:S01]  /*10150*/  ISETP.GT.AND P2, PT, R0, 0x70, P1 ;  /* 0x000000700000780c */ /* 0x000fe20000f44270 */
[----:B------:R-:W-:Y:S02]  /*10160*/  BSSY B1, `(.L_x_402) ;  /* 0x0000005000017945 */ /* 0x000fe40003800000 */
[----:B------:R-:W-:-:S05]  /*10170*/  FFMA R81, R81, R2, R4 ;  /* 0x0000000251517223 */ /* 0x000fca0000000004 */
[----:B------:R0:W-:Y:S05]  /*10180*/  @P3 STG.E desc[UR36][R8.64+0x1c4], R81 ;  /* 0x0001c45108003986 */ /* 0x0001ea000c101924 */
[----:B------:R-:W-:Y:S05]  /*10190*/  @!P2 BRA `(.L_x_403) ;  /* 0x000000000004a947 */ /* 0x000fea0003800000 */
[----:B------:R0:W5:Y:S02]  /*101a0*/  LDG.E.LTC128B R3, desc[UR36][R12.64+0x1c0] ;  /* 0x0001c0240c037981 */ /* 0x000164000c1e1920 */
.L_x_403:
[----:B------:R-:W-:Y:S05]  /*101b0*/  BSYNC B1 ;  /* 0x0000000000017941 */ /* 0x000fea0003800000 */
.L_x_402:
        /* <DEDUP_REMOVED lines=9> */
.L_x_405:
[----:B------:R-:W-:Y:S05]  /*10250*/  BSYNC B1 ;  /* 0x0000000000017941 */ /* 0x000fea0003800000 */
.L_x_404:
        /* <DEDUP_REMOVED lines=9> */
.L_x_407:
[----:B------:R-:W-:Y:S05]  /*102f0*/  BSYNC B1 ;  /* 0x0000000000017941 */ /* 0x000fea0003800000 */
.L_x_406:
[----:B0----5:R-:W-:Y:S01]  /*10300*/  FMUL R5, R3, R16 ;  /* 0x0000001003057220 */ /* 0x021fe20000400000 */
[----:B------:R-:W-:Y:S01]  /*10310*/  ISETP.GT.AND P3, PT, R0, 0x79, P0 ;  /* 0x000000790000780c */ /* 0x000fe20000764270 */
[----:B------:R-:W-:Y:S02]  /*10320*/  BSSY B1, `(.L_x_408) ;  /* 0x0000005000017945 */ /* 0x000fe40003800000 */
[----:B------:R-:W-:-:S05]  /*10330*/  FFMA R5, R84, R2, R5 ;  /* 0x0000000254057223 */ /* 0x000fca0000000005 */
[----:B------:R0:W-:Y:S05]  /*10340*/  @P2 STG.E desc[UR36][R8.64+0x1e0], R5 ;  /* 0x0001e00508002986 */ /* 0x0001ea000c101924 */
[----:B------:R-:W-:Y:S05]  /*10350*/  @!P3 BRA `(.L_x_409) ;  /* 0x000000000004b947 */ /* 0x000fea0003800000 */
[----:B------:R0:W5:Y:S02]  /*10360*/  LDG.E.LTC128B R3, desc[UR36][R6.64+0x1e4] ;  /* 0x0001e42406037981 */ /* 0x000164000c1e1920 */
.L_x_409:
[----:B------:R-:W-:Y:S05]  /*10370*/  BSYNC B1 ;  /* 0x0000000000017941 */ /* 0x000fea0003800000 */
.L_x_408:
[----:B-----5:R-:W-:Y:S01]  /*10380*/  FMUL R4, R3, R16 ;  /* 0x0000001003047220 */ /* 0x020fe20000400000 */
[----:B------:R-:W-:Y:S01]  /*10390*/  ISETP.GT.AND P2, PT, R0, 0x78, P1 ;  /* 0x000000780000780c */ /* 0x000fe20000f44270 */
[----:B------:R-:W-:Y:S02]  /*103a0*/  BSSY B1, `(.L_x_410) ;  /* 0x0000005000017945 */ /* 0x000fe40003800000 */
[----:B------:R-:W-:-:S05]  /*103b0*/  FFMA R85, R85, R2, R4 ;  /* 0x0000000255557223 */ /* 0x000fca0000000004 */
[----:B------:R0:W-:Y:S05]  /*103c0*/  @P3 STG.E desc[UR36][R8.64+0x1e4], R85 ;  /* 0x0001e45508003986 */ /* 0x0001ea000c101924 */
[----:B------:R-:W-:Y:S05]  /*103d0*/  @!P2 BRA `(.L_x_411) ;  /* 0x000000000004a947 */ /* 0x000fea0003800000 */
[----:B------:R0:W5:Y:S02]  /*103e0*/  LDG.E.LTC128B R3, desc[UR36][R12.64+0x1e0] ;  /* 0x0001e0240c037981 */ /* 0x000164000c1e1920 */
.L_x_411:
[----:B------:R-:W-:Y:S05]  /*103f0*/  BSYNC B1 ;  /* 0x0000000000017941 */ /* 0x000fea0003800000 */
.L_x_410:
        /* <DEDUP_REMOVED lines=9> */
.L_x_413:
[----:B------:R-:W-:Y:S05]  /*10490*/  BSYNC B1 ;  /* 0x0000000000017941 */ /* 0x000fea0003800000 */
.L_x_412:
        /* <DEDUP_REMOVED lines=9> */
.L_x_415:
[----:B------:R-:W-:Y:S05]  /*10530*/  BSYNC B1 ;  /* 0x0000000000017941 */ /* 0x000fea0003800000 */
.L_x_414:
[----:B0----5:R-:W-:Y:S01]  /*10540*/  FMUL R5, R3, R16 ;  /* 0x0000001003057220 */ /* 0x021fe20000400000 */
[----:B------:R-:W-:Y:S01]  /*10550*/  ISETP.GT.AND P3, PT, R0, 0x81, P0 ;  /* 0x000000810000780c */ /* 0x000fe20000764270 */
[----:B------:R-:W-:Y:S02]  /*10560*/  BSSY B1, `(.L_x_416) ;  /* 0x0000005000017945 */ /* 0x000fe40003800000 */
[----:B------:R-:W-:-:S05]  /*10570*/  FFMA R5, R88, R2, R5 ;  /* 0x0000000258057223 */ /* 0x000fca0000000005 */
[----:B------:R0:W-:Y:S05]  /*10580*/  @P2 STG.E desc[UR36][R8.64+0x200], R5 ;  /* 0x0002000508002986 */ /* 0x0001ea000c101924 */
[----:B------:R-:W-:Y:S05]  /*10590*/  @!P3 BRA `(.L_x_417) ;  /* 0x000000000004b947 */ /* 0x000fea0003800000 */
[----:B------:R0:W5:Y:S02]  /*105a0*/  LDG.E.LTC128B R3, desc[UR36][R6.64+0x204] ;  /* 0x0002042406037981 */ /* 0x000164000c1e1920 */
.L_x_417:
[----:B------:R-:W-:Y:S05]  /*105b0*/  BSYNC B1 ;  /* 0x0000000000017941 */ /* 0x000fea0003800000 */
.L_x_416:
[----:B-----5:R-:W-:Y:S01]  /*105c0*/  FMUL R4, R3, R16 ;  /* 0x0000001003047220 */ /* 0x020fe20000400000 */
[----:B------:R-:W-:Y:S01]  /*105d0*/  ISETP.GT.AND P2, PT, R0, 0x80, P1 ;  /* 0x000000800000780c */ /* 0x000fe20000f44270 */
[----:B------:R-:W-:Y:S02]  /*105e0*/  BSSY B1, `(.L_x_418) ;  /* 0x0000005000017945 */ /* 0x000fe40003800000 */
[----:B------:R-:W-:-:S05]  /*105f0*/  FFMA R89, R89, R2, R4 ;  /* 0x0000000259597223 */ /* 0x000fca0000000004 */
[----:B------:R0:W-:Y:S05]  /*10600*/  @P3 STG.E desc[UR36][R8.64+0x204], R89 ;  /* 0x0002045908003986 */ /* 0x0001ea000c101924 */
[----:B------:R-:W-:Y:S05]  /*10610*/  @!P2 BRA `(.L_x_419) ;  /* 0x000000000004a947 */ /* 0x000fea0003800000 */
[----:B------:R0:W5:Y:S02]  /*10620*/  LDG.E.LTC128B R3, desc[UR36][R12.64+0x200] ;  /* 0x000200240c037981 */ /* 0x000164000c1e1920 */
.L_x_419:
[----:B------:R-:W-:Y:S05]  /*10630*/  BSYNC B1 ;  /* 0x0000000000017941 */ /* 0x000fea0003800000 */
.L_x_418:
        /* <DEDUP_REMOVED lines=9> */
.L_x_421:
[----:B------:R-:W-:Y:S05]  /*106d0*/  BSYNC B1 ;  /* 0x0000000000017941 */ /* 0x000fea0003800000 */
.L_x_420:
        /* <DEDUP_REMOVED lines=9> */
.L_x_423:
[----:B------:R-:W-:Y:S05]  /*10770*/  BSYNC B1 ;  /* 0x0000000000017941 */ /* 0x000fea0003800000 */
.L_x_422:
[----:B0----5:R-:W-:Y:S01]  /*10780*/  FMUL R5, R3, R16 ;  /* 0x0000001003057220 */ /* 0x021fe20000400000 */
[----:B------:R-:W-:Y:S01]  /*10790*/  ISETP.GT.AND P3, PT, R0, 0x89, P0 ;  /* 0x000000890000780c */ /* 0x000fe20000764270 */
[----:B------:R-:W-:Y:S02]  /*107a0*/  BSSY B1, `(.L_x_424) ;  /* 0x0000005000017945 */ /* 0x000fe40003800000 */
[----:B------:R-:W-:-:S05]  /*107b0*/  FFMA R5, R92, R2, R5 ;  /* 0x000000025c057223 */ /* 0x000fca0000000005 */
[----:B------:R0:W-:Y:S05]  /*107c0*/  @P2 STG.E desc[UR36][R8.64+0x220], R5 ;  /* 0x0002200508002986 */ /* 0x0001ea000c101924 */
[----:B------:R-:W-:Y:S05]  /*107d0*/  @!P3 BRA `(.L_x_425) ;  /* 0x000000000004b947 */ /* 0x000fea0003800000 */
[----:B------:R0:W5:Y:S02]  /*107e0*/  LDG.E.LTC128B R3, desc[UR36][R6.64+0x224] ;  /* 0x0002242406037981 */ /* 0x000164000c1e1920 */
.L_x_425:
[----:B------:R-:W-:Y:S05]  /*107f0*/  BSYNC B1 ;  /* 0x0000000000017941 */ /* 0x000fea0003800000 */
.L_x_424:
[----:B-----5:R-:W-:Y:S01]  /*10800*/  FMUL R4, R3, R16 ;  /* 0x0000001003047220 */ /* 0x020fe20000400000 */
[----:B------:R-:W-:Y:S01]  /*10810*/  ISETP.GT.AND P2, PT, R0, 0x88, P1 ;  /* 0x000000880000780c */ /* 0x000fe20000f44270 */
[----:B------:R-:W-:Y:S02]  /*10820*/  BSSY B1, `(.L_x_426) ;  /* 0x0000005000017945 */ /* 0x000fe40003800000 */
[----:B------:R-:W-:-:S05]  /*10830*/  FFMA R93, R93, R2, R4 ;  /* 0x000000025d5d7223 */ /* 0x000fca0000000004 */
[----:B------:R0:W-:Y:S05]  /*10840*/  @P3 STG.E desc[UR36][R8.64+0x224], R93 ;  /* 0x0002245d08003986 */ /* 0x0001ea000c101924 */
[----:B------:R-:W-:Y:S05]  /*10850*/  @!P2 BRA `(.L_x_427) ;  /* 0x000000000004a947 */ /* 0x000fea0003800000 */
[----:B------:R0:W5:Y:S02]  /*10860*/  LDG.E.LTC128B R3, desc[UR36][R12.64+0x220] ;  /* 0x000220240c037981 */ /* 0x000164000c1e1920 */
.L_x_427:
[----:B------:R-:W-:Y:S05]  /*10870*/  BSYNC B1 ;  /* 0x0000000000017941 */ /* 0x000fea0003800000 */
.L_x_426:
        /* <DEDUP_REMOVED lines=9> */
.L_x_429:
[----:B------:R-:W-:Y:S05]  /*10910*/  BSYNC B1 ;  /* 0x0000000000017941 */ /* 0x000fea0003800000 */
.L_x_428:
        /* <DEDUP_REMOVED lines=9> */
.L_x_431:
[----:B------:R-:W-:Y:S05]  /*109b0*/  BSYNC B1 ;  /* 0x0000000000017941 */ /* 0x000fea0003800000 */
.L_x_430:
[----:B0----5:R-:W-:Y:S01]  /*109c0*/  FMUL R5, R3, R16 ;  /* 0x0000001003057220 */ /* 0x021fe20000400000 */
[----:B------:R-:W-:Y:S01]  /*109d0*/  ISETP.GT.AND P3, PT, R0, 0x91, P0 ;  /* 0x000000910000780c */ /* 0x000fe20000764270 */
[----:B------:R-:W-:Y:S02]  /*109e0*/  BSSY B1, `(.L_x_432) ;  /* 0x0000005000017945 */ /* 0x000fe40003800000 */
[----:B------:R-:W-:-:S05]  /*109f0*/  FFMA R5, R96, R2, R5 ;  /* 0x0000000260057223 */ /* 0x000fca0000000005 */
[----:B------:R0:W-:Y:S05]  /*10a00*/  @P2 STG.E desc[UR36][R8.64+0x240], R5 ;  /* 0x0002400508002986 */ /* 0x0001ea000c101924 */
[----:B------:R-:W-:Y:S05]  /*10a10*/  @!P3 BRA `(.L_x_433) ;  /* 0x000000000004b947 */ /* 0x000fea0003800000 */
[----:B------:R0:W5:Y:S02]  /*10a20*/  LDG.E.LTC128B R3, desc[UR36][R6.64+0x244] ;  /* 0x0002442406037981 */ /* 0x000164000c1e1920 */
.L_x_433:
[----:B------:R-:W-:Y:S05]  /*10a30*/  BSYNC B1 ;  /* 0x0000000000017941 */ /* 0x000fea0003800000 */
.L_x_432:
[----:B-----5:R-:W-:Y:S01]  /*10a40*/  FMUL R4, R3, R16 ;  /* 0x0000001003047220 */ /* 0x020fe20000400000 */
[----:B------:R-:W-:Y:S01]  /*10a50*/  ISETP.GT.AND P2, PT, R0, 0x90, P1 ;  /* 0x000000900000780c */ /* 0x000fe20000f44270 */
[----:B------:R-:W-:Y:S02]  /*10a60*/  BSSY B1, `(.L_x_434) ;  /* 0x0000005000017945 */ /* 0x000fe40003800000 */
[----:B------:R-:W-:-:S05]  /*10a70*/  FFMA R97, R97, R2, R4 ;  /* 0x0000000261617223 */ /* 0x000fca0000000004 */
[----:B------:R0:W-:Y:S05]  /*10a80*/  @P3 STG.E desc[UR36][R8.64+0x244], R97 ;  /* 0x0002446108003986 */ /* 0x0001ea000c101924 */
[----:B------:R-:W-:Y:S05]  /*10a90*/  @!P2 BRA `(.L_x_435) ;  /* 0x000000000004a947 */ /* 0x000fea0003800000 */
[----:B------:R0:W5:Y:S02]  /*10aa0*/  LDG.E.LTC128B R3, desc[UR36][R12.64+0x240] ;  /* 0x000240240c037981 */ /* 0x000164000c1e1920 */
.L_x_435:
[----:B------:R-:W-:Y:S05]  /*10ab0*/  BSYNC B1 ;  /* 0x0000000000017941 */ /* 0x000fea0003800000 */
.L_x_434:
        /* <DEDUP_REMOVED lines=9> */
.L_x_437:
[----:B------:R-:W-:Y:S05]  /*10b50*/  BSYNC B1 ;  /* 0x0000000000017941 */ /* 0x000fea0003800000 */
.L_x_436:
        /* <DEDUP_REMOVED lines=9> */
.L_x_439:
[----:B------:R-:W-:Y:S05]  /*10bf0*/  BSYNC B1 ;  /* 0x0000000000017941 */ /* 0x000fea0003800000 */
.L_x_438:
[----:B0----5:R-:W-:Y:S01]  /*10c00*/  FMUL R5, R3, R16 ;  /* 0x0000001003057220 */ /* 0x021fe20000400000 */
[----:B------:R-:W-:Y:S01]  /*10c10*/  ISETP.GT.AND P3, PT, R0, 0x99, P0 ;  /* 0x000000990000780c */ /* 0x000fe20000764270 */
[----:B------:R-:W-:Y:S02]  /*10c20*/  BSSY B1, `(.L_x_440) ;  /* 0x0000005000017945 */ /* 0x000fe40003800000 */
[----:B------:R-:W-:-:S05]  /*10c30*/  FFMA R5, R100, R2, R5 ;  /* 0x0000000264057223 */ /* 0x000fca0000000005 */
[----:B------:R0:W-:Y:S05]  /*10c40*/  @P2 STG.E desc[UR36][R8.64+0x260], R5 ;  /* 0x0002600508002986 */ /* 0x0001ea000c101924 */
[----:B------:R-:W-:Y:S05]  /*10c50*/  @!P3 BRA `(.L_x_441) ;  /* 0x000000000004b947 */ /* 0x000fea0003800000 */
[----:B------:R0:W5:Y:S02]  /*10c60*/  LDG.E.LTC128B R3, desc[UR36][R6.64+0x264] ;  /* 0x0002642406037981 */ /* 0x000164000c1e1920 */
.L_x_441:
[----:B------:R-:W-:Y:S05]  /*10c70*/  BSYNC B1 ;  /* 0x0000000000017941 */ /* 0x000fea0003800000 */
.L_x_440:
[----:B-----5:R-:W-:Y:S01]  /*10c80*/  FMUL R4, R3, R16 ;  /* 0x0000001003047220 */ /* 0x020fe20000400000 */
[----:B------:R-:W-:Y:S01]  /*10c90*/  ISETP.GT.AND P2, PT, R0, 0x98, P1 ;  /* 0x000000980000780c */ /* 0x000fe20000f44270 */
[----:B------:R-:W-:Y:S02]  /*10ca0*/  BSSY B1, `(.L_x_442) ;  /* 0x0000005000017945 */ /* 0x000fe40003800000 */
[----:B------:R-:W-:-:S05]  /*10cb0*/  FFMA R101, R101, R2, R4 ;  /* 0x0000000265657223 */ /* 0x000fca0000000004 */
[----:B------:R0:W-:Y:S05]  /*10cc0*/  @P3 STG.E desc[UR36][R8.64+0x264], R101 ;  /* 0x0002646508003986 */ /* 0x0001ea000c101924 */
[----:B------:R-:W-:Y:S05]  /*10cd0*/  @!P2 BRA `(.L_x_443) ;  /* 0x000000000004a947 */ /* 0x000fea0003800000 */
[----:B------:R0:W5:Y:S02]  /*10ce0*/  LDG.E.LTC128B R3, desc[UR36][R12.64+0x260] ;  /* 0x000260240c037981 */ /* 0x000164000c1e1920 */
.L_x_443:
[----:B------:R-:W-:Y:S05]  /*10cf0*/  BSYNC B1 ;  /* 0x0000000000017941 */ /* 0x000fea0003800000 */
.L_x_442:
        /* <DEDUP_REMOVED lines=9> */
.L_x_445:
[----:B------:R-:W-:Y:S05]  /*10d90*/  BSYNC B1 ;  /* 0x0000000000017941 */ /* 0x000fea0003800000 */
.L_x_444:
        /* <DEDUP_REMOVED lines=9> */
.L_x_447:
[----:B------:R-:W-:Y:S05]  /*10e30*/  BSYNC B1 ;  /* 0x0000000000017941 */ /* 0x000fea0003800000 */
.L_x_446:
[----:B0----5:R-:W-:Y:S01]  /*10e40*/  FMUL R5, R3, R16 ;  /* 0x0000001003057220 */ /* 0x021fe20000400000 */
[----:B------:R-:W-:Y:S01]  /*10e50*/  ISETP.GT.AND P3, PT, R0, 0xa1, P0 ;  /* 0x000000a10000780c */ /* 0x000fe20000764270 */
[----:B------:R-:W-:Y:S02]  /*10e60*/  BSSY B1, `(.L_x_448) ;  /* 0x0000005000017945 */ /* 0x000fe40003800000 */
[----:B------:R-:W-:-:S05]  /*10e70*/  FFMA R5, R104, R2, R5 ;  /* 0x0000000268057223 */ /* 0x000fca0000000005 */
[----:B------:R0:W-:Y:S05]  /*10e80*/  @P2 STG.E desc[UR36][R8.64+0x280], R5 ;  /* 0x0002800508002986 */ /* 0x0001ea000c101924 */
[----:B------:R-:W-:Y:S05]  /*10e90*/  @!P3 BRA `(.L_x_449) ;  /* 0x000000000004b947 */ /* 0x000fea0003800000 */
[----:B------:R0:W5:Y:S02]  /*10ea0*/  LDG.E.LTC128B R3, desc[UR36][R6.64+0x284] ;  /* 0x0002842406037981 */ /* 0x000164000c1e1920 */
.L_x_449:
[----:B------:R-:W-:Y:S05]  /*10eb0*/  BSYNC B1 ;  /* 0x0000000000017941 */ /* 0x000fea0003800000 */
.L_x_448:
[----:B-----5:R-:W-:Y:S01]  /*10ec0*/  FMUL R4, R3, R16 ;  /* 0x0000001003047220 */ /* 0x020fe20000400000 */
[----:B------:R-:W-:Y:S01]  /*10ed0*/  ISETP.GT.AND P2, PT, R0, 0xa0, P1 ;  /* 0x000000a00000780c */ /* 0x000fe20000f44270 */
[----:B------:R-:W-:Y:S02]  /*10ee0*/  BSSY B1, `(.L_x_450) ;  /* 0x0000005000017945 */ /* 0x000fe40003800000 */
[----:B------:R-:W-:-:S05]  /*10ef0*/  FFMA R105, R105, R2, R4 ;  /* 0x0000000269697223 */ /* 0x000fca0000000004 */
[----:B------:R0:W-:Y:S05]  /*10f00*/  @P3 STG.E desc[UR36][R8.64+0x284], R105 ;  /* 0x0002846908003986 */ /* 0x0001ea000c101924 */
[----:B------:R-:W-:Y:S05]  /*10f10*/  @!P2 BRA `(.L_x_451) ;  /* 0x000000000004a947 */ /* 0x000fea0003800000 */
[----:B------:R0:W5:Y:S02]  /*10f20*/  LDG.E.LTC128B R3, desc[UR36][R12.64+0x280] ;  /* 0x000280240c037981 */ /* 0x000164000c1e1920 */
.L_x_451:
[----:B------:R-:W-:Y:S05]  /*10f30*/  BSYNC B1 ;  /* 0x0000000000017941 */ /* 0x000fea0003800000 */
.L_x_450:
        /* <DEDUP_REMOVED lines=9> */
.L_x_453:
[----:B------:R-:W-:Y:S05]  /*10fd0*/  BSYNC B1 ;  /* 0x0000000000017941 */ /* 0x000fea0003800000 */
.L_x_452:
        /* <DEDUP_REMOVED lines=9> */
.L_x_455:
[----:B------:R-:W-:Y:S05]  /*11070*/  BSYNC B1 ;  /* 0x0000000000017941 */ /* 0x000fea0003800000 */
.L_x_454:
[----:B0----5:R-:W-:Y:S01]  /*11080*/  FMUL R5, R3, R16 ;  /* 0x0000001003057220 */ /* 0x021fe20000400000 */
[----:B------:R-:W-:Y:S01]  /*11090*/  ISETP.GT.AND P3, PT, R0, 0xa9, P0 ;  /* 0x000000a90000780c */ /* 0x000fe20000764270 */
[----:B------:R-:W-:Y:S02]  /*110a0*/  BSSY B1, `(.L_x_456) ;  /* 0x0000005000017945 */ /* 0x000fe40003800000 */
[----:B------:R-:W-:-:S05]  /*110b0*/  FFMA R5, R108, R2, R5 ;  /* 0x000000026c057223 */ /* 0x000fca0000000005 */
[----:B------:R0:W-:Y:S05]  /*110c0*/  @P2 STG.E desc[UR36][R8.64+0x2a0], R5 ;  /* 0x0002a00508002986 */ /* 0x0001ea000c101924 */
[----:B------:R-:W-:Y:S05]  /*110d0*/  @!P3 BRA `(.L_x_457) ;  /* 0x000000000004b947 */ /* 0x000fea0003800000 */
[----:B------:R0:W5:Y:S02]  /*110e0*/  LDG.E.LTC128B R3, desc[UR36][R6.64+0x2a4] ;  /* 0x0002a42406037981 */ /* 0x000164000c1e1920 */
.L_x_457:
[----:B------:R-:W-:Y:S05]  /*110f0*/  BSYNC B1 ;  /* 0x0000000000017941 */ /* 0x000fea0003800000 */
.L_x_456:
[----:B-----5:R-:W-:Y:S01]  /*11100*/  FMUL R4, R3, R16 ;  /* 0x0000001003047220 */ /* 0x020fe20000400000 */
[----:B------:R-:W-:Y:S01]  /*11110*/  ISETP.GT.AND P2, PT, R0, 0xa8, P1 ;  /* 0x000000a80000780c */ /* 0x000fe20000f44270 */
[----:B------:R-:W-:Y:S02]  /*11120*/  BSSY B1, `(.L_x_458) ;  /* 0x0000005000017945 */ /* 0x000fe40003800000 */
[----:B------:R-:W-:-:S05]  /*11130*/  FFMA R109, R109, R2, R4 ;  /* 0x000000026d6d7223 */ /* 0x000fca0000000004 */
[----:B------:R0:W-:Y:S05]  /*11140*/  @P3 STG.E desc[UR36][R8.64+0x2a4], R109 ;  /* 0x0002a46d08003986 */ /* 0x0001ea000c101924 */
[----:B------:R-:W-:Y:S05]  /*11150*/  @!P2 BRA `(.L_x_459) ;  /* 0x000000000004a947 */ /* 0x000fea0003800000 */
[----:B------:R0:W5:Y:S02]  /*11160*/  LDG.E.LTC128B R3, desc[UR36][R12.64+0x2a0] ;  /* 0x0002a0240c037981 */ /* 0x000164000c1e1920 */
.L_x_459:
[----:B------:R-:W-:Y:S05]  /*11170*/  BSYNC B1 ;  /* 0x0000000000017941 */ /* 0x000fea0003800000 */
.L_x_458:
        /* <DEDUP_REMOVED lines=9> */
.L_x_461:
[----:B------:R-:W-:Y:S05]  /*11210*/  BSYNC B1 ;  /* 0x0000000000017941 */ /* 0x000fea0003800000 */
.L_x_460:
        /* <DEDUP_REMOVED lines=9> */
.L_x_463:
[----:B------:R-:W-:Y:S05]  /*112b0*/  BSYNC B1 ;  /* 0x0000000000017941 */ /* 0x000fea0003800000 */
.L_x_462:
[----:B0----5:R-:W-:Y:S01]  /*112c0*/  FMUL R5, R3, R16 ;  /* 0x0000001003057220 */ /* 0x021fe20000400000 */
[----:B------:R-:W-:Y:S01]  /*112d0*/  ISETP.GT.AND P3, PT, R0, 0xb1, P0 ;  /* 0x000000b10000780c */ /* 0x000fe20000764270 */
[----:B------:R-:W-:Y:S02]  /*112e0*/  BSSY B1, `(.L_x_464) ;  /* 0x0000005000017945 */ /* 0x000fe40003800000 */
[----:B------:R-:W-:-:S05]  /*112f0*/  FFMA R5, R112, R2, R5 ;  /* 0x0000000270057223 */ /* 0x000fca0000000005 */
[----:B------:R0:W-:Y:S05]  /*11300*/  @P2 STG.E desc[UR36][R8.64+0x2c0], R5 ;  /* 0x0002c00508002986 */ /* 0x0001ea000c101924 */
[----:B------:R-:W-:Y:S05]  /*11310*/  @!P3 BRA `(.L_x_465) ;  /* 0x000000000004b947 */ /* 0x000fea0003800000 */
[----:B------:R0:W5:Y:S02]  /*11320*/  LDG.E.LTC128B R3, desc[UR36][R6.64+0x2c4] ;  /* 0x0002c42406037981 */ /* 0x000164000c1e1920 */
.L_x_465:
[----:B------:R-:W-:Y:S05]  /*11330*/  BSYNC B1 ;  /* 0x0000000000017941 */ /* 0x000fea0003800000 */
.L_x_464:
[----:B-----5:R-:W-:Y:S01]  /*11340*/  FMUL R4, R3, R16 ;  /* 0x0000001003047220 */ /* 0x020fe20000400000 */
[----:B------:R-:W-:Y:S01]  /*11350*/  ISETP.GT.AND P2, PT, R0, 0xb0, P1 ;  /* 0x000000b00000780c */ /* 0x000fe20000f44270 */
[----:B------:R-:W-:Y:S02]  /*11360*/  BSSY B1, `(.L_x_466) ;  /* 0x0000005000017945 */ /* 0x000fe40003800000 */
[----:B------:R-:W-:-:S05]  /*11370*/  FFMA R113, R113, R2, R4 ;  /* 0x0000000271717223 */ /* 0x000fca0000000004 */
[----:B------:R0:W-:Y:S05]  /*11380*/  @P3 STG.E desc[UR36][R8.64+0x2c4], R113 ;  /* 0x0002c47108003986 */ /* 0x0001ea000c101924 */
[----:B------:R-:W-:Y:S05]  /*11390*/  @!P2 BRA `(.L_x_467) ;  /* 0x000000000004a947 */ /* 0x000fea0003800000 */
[----:B------:R0:W5:Y:S02]  /*113a0*/  LDG.E.LTC128B R3, desc[UR36][R12.64+0x2c0] ;  /* 0x0002c0240c037981 */ /* 0x000164000c1e1920 */
.L_x_467:
[----:B------:R-:W-:Y:S05]  /*113b0*/  BSYNC B1 ;  /* 0x0000000000017941 */ /* 0x000fea0003800000 */
.L_x_466:
        /* <DEDUP_REMOVED lines=9> */
.L_x_469:
[----:B------:R-:W-:Y:S05]  /*11450*/  BSYNC B1 ;  /* 0x0000000000017941 */ /* 0x000fea0003800000 */
.L_x_468:
        /* <DEDUP_REMOVED lines=9> */
.L_x_471:
[----:B------:R-:W-:Y:S05]  /*114f0*/  BSYNC B1 ;  /* 0x0000000000017941 */ /* 0x000fea0003800000 */
.L_x_470:
[----:B0----5:R-:W-:Y:S01]  /*11500*/  FMUL R5, R3, R16 ;  /* 0x0000001003057220 */ /* 0x021fe20000400000 */
[----:B------:R-:W-:Y:S01]  /*11510*/  ISETP.GT.AND P3, PT, R0, 0xb9, P0 ;  /* 0x000000b90000780c */ /* 0x000fe20000764270 */
[----:B------:R-:W-:Y:S02]  /*11520*/  BSSY B1, `(.L_x_472) ;  /* 0x0000005000017945 */ /* 0x000fe40003800000 */
[----:B------:R-:W-:-:S05]  /*11530*/  FFMA R5, R116, R2, R5 ;  /* 0x0000000274057223 */ /* 0x000fca0000000005 */
[----:B------:R0:W-:Y:S05]  /*11540*/  @P2 STG.E desc[UR36][R8.64+0x2e0], R5 ;  /* 0x0002e00508002986 */ /* 0x0001ea000c101924 */
[----:B------:R-:W-:Y:S05]  /*11550*/  @!P3 BRA `(.L_x_473) ;  /* 0x000000000004b947 */ /* 0x000fea0003800000 */
[----:B------:R0:W5:Y:S02]  /*11560*/  LDG.E.LTC128B R3, desc[UR36][R6.64+0x2e4] ;  /* 0x0002e42406037981 */ /* 0x000164000c1e1920 */
.L_x_473:
[----:B------:R-:W-:Y:S05]  /*11570*/  BSYNC B1 ;  /* 0x0000000000017941 */ /* 0x000fea0003800000 */
.L_x_472:
[----:B-----5:R-:W-:Y:S01]  /*11580*/  FMUL R4, R3, R16 ;  /* 0x0000001003047220 */ /* 0x020fe20000400000 */
[----:B------:R-:W-:Y:S01]  /*11590*/  ISETP.GT.AND P2, PT, R0, 0xb8, P1 ;  /* 0x000000b80000780c */ /* 0x000fe20000f44270 */
[----:B------:R-:W-:Y:S02]  /*115a0*/  BSSY B1, `(.L_x_474) ;  /* 0x0000005000017945 */ /* 0x000fe40003800000 */
[----:B------:R-:W-:-:S05]  /*115b0*/  FFMA R117, R117, R2, R4 ;  /* 0x0000000275757223 */ /* 0x000fca0000000004 */
[----:B------:R0:W-:Y:S05]  /*115c0*/  @P3 STG.E desc[UR36][R8.64+0x2e4], R117 ;  /* 0x0002e47508003986 */ /* 0x0001ea000c101924 */
[----:B------:R-:W-:Y:S05]  /*115d0*/  @!P2 BRA `(.L_x_475) ;  /* 0x000000000004a947 */ /* 0x000fea0003800000 */
[----:B------:R0:W5:Y:S02]  /*115e0*/  LDG.E.LTC128B R3, desc[UR36][R12.64+0x2e0] ;  /* 0x0002e0240c037981 */ /* 0x000164000c1e1920 */
.L_x_475:
[----:B------:R-:W-:Y:S05]  /*115f0*/  BSYNC B1 ;  /* 0x0000000000017941 */ /* 0x000fea0003800000 */
.L_x_474:
        /* <DEDUP_REMOVED lines=9> */
.L_x_477:
[----:B------:R-:W-:Y:S05]  /*11690*/  BSYNC B1 ;  /* 0x0000000000017941 */ /* 0x000fea0003800000 */
.L_x_476:
        /* <DEDUP_REMOVED lines=9> */
.L_x_479:
[----:B------:R-:W-:Y:S05]  /*11730*/  BSYNC B1 ;  /* 0x0000000000017941 */ /* 0x000fea0003800000 */
.L_x_478:
[----:B0----5:R-:W-:Y:S01]  /*11740*/  FMUL R5, R3, R16 ;  /* 0x0000001003057220 */ /* 0x021fe20000400000 */
[----:B------:R-:W-:Y:S01]  /*11750*/  ISETP.GT.AND P3, PT, R0, 0xc1, P0 ;  /* 0x000000c10000780c */ /* 0x000fe20000764270 */
[----:B------:R-:W-:Y:S02]  /*11760*/  BSSY B1, `(.L_x_480) ;  /* 0x0000005000017945 */ /* 0x000fe40003800000 */
[----:B------:R-:W-:-:S05]  /*11770*/  FFMA R5, R120, R2, R5 ;  /* 0x0000000278057223 */ /* 0x000fca0000000005 */
[----:B------:R0:W-:Y:S05]  /*11780*/  @P2 STG.E desc[UR36][R8.64+0x300], R5 ;  /* 0x0003000508002986 */ /* 0x0001ea000c101924 */
[----:B------:R-:W-:Y:S05]  /*11790*/  @!P3 BRA `(.L_x_481) ;  /* 0x000000000004b947 */ /* 0x000fea0003800000 */
[----:B------:R0:W5:Y:S02]  /*117a0*/  LDG.E.LTC128B R3, desc[UR36][R6.64+0x304] ;  /* 0x0003042406037981 */ /* 0x000164000c1e1920 */
.L_x_481:
[----:B------:R-:W-:Y:S05]  /*117b0*/  BSYNC B1 ;  /* 0x0000000000017941 */ /* 0x000fea0003800000 */
.L_x_480:
[----:B-----5:R-:W-:Y:S01]  /*117c0*/  FMUL R4, R3, R16 ;  /* 0x0000001003047220 */ /* 0x020fe20000400000 */
[----:B------:R-:W-:Y:S01]  /*117d0*/  ISETP.GT.AND P2, PT, R0, 0xc0, P1 ;  /* 0x000000c00000780c */ /* 0x000fe20000f44270 */
[----:B------:R-:W-:Y:S02]  /*117e0*/  BSSY B1, `(.L_x_482) ;  /* 0x0000005000017945 */ /* 0x000fe40003800000 */
[----:B------:R-:W-:-:S05]  /*117f0*/  FFMA R121, R121, R2, R4 ;  /* 0x0000000279797223 */ /* 0x000fca0000000004 */
[----:B------:R0:W-:Y:S05]  /*11800*/  @P3 STG.E desc[UR36][R8.64+0x304], R121 ;  /* 0x0003047908003986 */ /* 0x0001ea000c101924 */
[----:B------:R-:W-:Y:S05]  /*11810*/  @!P2 BRA `(.L_x_483) ;  /* 0x000000000004a947 */ /* 0x000fea0003800000 */
[----:B------:R0:W5:Y:S02]  /*11820*/  LDG.E.LTC128B R3, desc[UR36][R12.64+0x300] ;  /* 0x000300240c037981 */ /* 0x000164000c1e1920 */
.L_x_483:
[----:B------:R-:W-:Y:S05]  /*11830*/  BSYNC B1 ;  /* 0x0000000000017941 */ /* 0x000fea0003800000 */
.L_x_482:
        /* <DEDUP_REMOVED lines=9> */
.L_x_485:
[----:B------:R-:W-:Y:S05]  /*118d0*/  BSYNC B1 ;  /* 0x0000000000017941 */ /* 0x000fea0003800000 */
.L_x_484:
        /* <DEDUP_REMOVED lines=9> */
.L_x_487:
[----:B------:R-:W-:Y:S05]  /*11970*/  BSYNC B1 ;  /* 0x0000000000017941 */ /* 0x000fea0003800000 */
.L_x_486:
[----:B0----5:R-:W-:Y:S01]  /*11980*/  FMUL R5, R3, R16 ;  /* 0x0000001003057220 */ /* 0x021fe20000400000 */
[----:B------:R-:W-:Y:S01]  /*11990*/  ISETP.GT.AND P3, PT, R0, 0xc9, P0 ;  /* 0x000000c90000780c */ /* 0x000fe20000764270 */
[----:B------:R-:W-:Y:S02]  /*119a0*/  BSSY B1, `(.L_x_488) ;  /* 0x0000005000017945 */ /* 0x000fe40003800000 */
[----:B------:R-:W-:-:S05]  /*119b0*/  FFMA R5, R124, R2, R5 ;  /* 0x000000027c057223 */ /* 0x000fca0000000005 */
[----:B------:R0:W-:Y:S05]  /*119c0*/  @P2 STG.E desc[UR36][R8.64+0x320], R5 ;  /* 0x0003200508002986 */ /* 0x0001ea000c101924 */
[----:B------:R-:W-:Y:S05]  /*119d0*/  @!P3 BRA `(.L_x_489) ;  /* 0x000000000004b947 */ /* 0x000fea0003800000 */
[----:B------:R0:W5:Y:S02]  /*119e0*/  LDG.E.LTC128B R3, desc[UR36][R6.64+0x324] ;  /* 0x0003242406037981 */ /* 0x000164000c1e1920 */
.L_x_489:
[----:B------:R-:W-:Y:S05]  /*119f0*/  BSYNC B1 ;  /* 0x0000000000017941 */ /* 0x000fea0003800000 */
.L_x_488:
[----:B-----5:R-:W-:Y:S01]  /*11a00*/  FMUL R4, R3, R16 ;  /* 0x0000001003047220 */ /* 0x020fe20000400000 */
[----:B------:R-:W-:Y:S01]  /*11a10*/  ISETP.GT.AND P2, PT, R0, 0xc8, P1 ;  /* 0x000000c80000780c */ /* 0x000fe20000f44270 */
[----:B------:R-:W-:Y:S02]  /*11a20*/  BSSY B1, `(.L_x_490) ;  /* 0x0000005000017945 */ /* 0x000fe40003800000 */
[----:B------:R-:W-:-:S05]  /*11a30*/  FFMA R125, R125, R2, R4 ;  /* 0x000000027d7d7223 */ /* 0x000fca0000000004 */
[----:B------:R0:W-:Y:S05]  /*11a40*/  @P3 STG.E desc[UR36][R8.64+0x324], R125 ;  /* 0x0003247d08003986 */ /* 0x0001ea000c101924 */
[----:B------:R-:W-:Y:S05]  /*11a50*/  @!P2 BRA `(.L_x_491) ;  /* 0x000000000004a947 */ /* 0x000fea0003800000 */
[----:B------:R0:W5:Y:S02]  /*11a60*/  LDG.E.LTC128B R3, desc[UR36][R12.64+0x320] ;  /* 0x000320240c037981 */ /* 0x000164000c1e1920 */
.L_x_491:
[----:B------:R-:W-:Y:S05]  /*11a70*/  BSYNC B1 ;  /* 0x0000000000017941 */ /* 0x000fea0003800000 */
.L_x_490:
        /* <DEDUP_REMOVED lines=9> */
.L_x_493:
[----:B------:R-:W-:Y:S05]  /*11b10*/  BSYNC B1 ;  /* 0x0000000000017941 */ /* 0x000fea0003800000 */
.L_x_492:
        /* <DEDUP_REMOVED lines=9> */
.L_x_495:
[----:B------:R-:W-:Y:S05]  /*11bb0*/  BSYNC B1 ;  /* 0x0000000000017941 */ /* 0x000fea0003800000 */
.L_x_494:
[----:B0----5:R-:W-:Y:S01]  /*11bc0*/  FMUL R5, R3, R16 ;  /* 0x0000001003057220 */ /* 0x021fe20000400000 */
[----:B------:R-:W-:Y:S01]  /*11bd0*/  ISETP.GT.AND P3, PT, R0, 0xd1, P0 ;  /* 0x000000d10000780c */ /* 0x000fe20000764270 */
[----:B------:R-:W-:Y:S02]  /*11be0*/  BSSY B1, `(.L_x_496) ;  /* 0x0000005000017945 */ /* 0x000fe40003800000 */
[----:B------:R-:W-:-:S05]  /*11bf0*/  FFMA R5, R128, R2, R5 ;  /* 0x0000000280057223 */ /* 0x000fca0000000005 */
[----:B------:R0:W-:Y:S05]  /*11c00*/  @P2 STG.E desc[UR36][R8.64+0x340], R5 ;  /* 0x0003400508002986 */ /* 0x0001ea000c101924 */
[----:B------:R-:W-:Y:S05]  /*11c10*/  @!P3 BRA `(.L_x_497) ;  /* 0x000000000004b947 */ /* 0x000fea0003800000 */
[----:B------:R0:W5:Y:S02]  /*11c20*/  LDG.E.LTC128B R3, desc[UR36][R6.64+0x344] ;  /* 0x0003442406037981 */ /* 0x000164000c1e1920 */
.L_x_497:
[----:B------:R-:W-:Y:S05]  /*11c30*/  BSYNC B1 ;  /* 0x0000000000017941 */ /* 0x000fea0003800000 */
.L_x_496:
[----:B-----5:R-:W-:Y:S01]  /*11c40*/  FMUL R4, R3, R16 ;  /* 0x0000001003047220 */ /* 0x020fe20000400000 */
[----:B------:R-:W-:Y:S01]  /*11c50*/  ISETP.GT.AND P2, PT, R0, 0xd0, P1 ;  /* 0x000000d00000780c */ /* 0x000fe20000f44270 */
[----:B------:R-:W-:Y:S02]  /*11c60*/  BSSY B1, `(.L_x_498) ;  /* 0x0000005000017945 */ /* 0x000fe40003800000 */
[----:B------:R-:W-:-:S05]  /*11c70*/  FFMA R129, R129, R2, R4 ;  /* 0x0000000281817223 */ /* 0x000fca0000000004 */
[----:B------:R0:W-:Y:S05]  /*11c80*/  @P3 STG.E desc[UR36][R8.64+0x344], R129 ;  /* 0x0003448108003986 */ /* 0x0001ea000c101924 */
[----:B------:R-:W-:Y:S05]  /*11c90*/  @!P2 BRA `(.L_x_499) ;  /* 0x000000000004a947 */ /* 0x000fea0003800000 */
[----:B------:R0:W5:Y:S02]  /*11ca0*/  LDG.E.LTC128B R3, desc[UR36][R12.64+0x340] ;  /* 0x000340240c037981 */ /* 0x000164000c1e1920 */
.L_x_499:
[----:B------:R-:W-:Y:S05]  /*11cb0*/  BSYNC B1 ;  /* 0x0000000000017941 */ /* 0x000fea0003800000 */
.L_x_498:
        /* <DEDUP_REMOVED lines=9> */
.L_x_501:
[----:B------:R-:W-:Y:S05]  /*11d50*/  BSYNC B1 ;  /* 0x0000000000017941 */ /* 0x000fea0003800000 */
.L_x_500:
        /* <DEDUP_REMOVED lines=9> */
.L_x_503:
[----:B------:R-:W-:Y:S05]  /*11df0*/  BSYNC B1 ;  /* 0x0000000000017941 */ /* 0x000fea0003800000 */
.L_x_502:
[----:B0----5:R-:W-:Y:S01]  /*11e00*/  FMUL R5, R3, R16 ;  /* 0x0000001003057220 */ /* 0x021fe20000400000 */
[----:B------:R-:W-:Y:S01]  /*11e10*/  ISETP.GT.AND P3, PT, R0, 0xd9, P0 ;  /* 0x000000d90000780c */ /* 0x000fe20000764270 */
[----:B------:R-:W-:Y:S02]  /*11e20*/  BSSY B1, `(.L_x_504) ;  /* 0x0000005000017945 */ /* 0x000fe40003800000 */
[----:B------:R-:W-:-:S05]  /*11e30*/  FFMA R5, R132, R2, R5 ;  /* 0x0000000284057223 */ /* 0x000fca0000000005 */
[----:B------:R0:W-:Y:S05]  /*11e40*/  @P2 STG.E desc[UR36][R8.64+0x360], R5 ;  /* 0x0003600508002986 */ /* 0x0001ea000c101924 */
[----:B------:R-:W-:Y:S05]  /*11e50*/  @!P3 BRA `(.L_x_505) ;  /* 0x000000000004b947 */ /* 0x000fea0003800000 */
[----:B------:R0:W5:Y:S02]  /*11e60*/  LDG.E.LTC128B R3, desc[UR36][R6.64+0x364] ;  /* 0x0003642406037981 */ /* 0x000164000c1e1920 */
.L_x_505:
[----:B------:R-:W-:Y:S05]  /*11e70*/  BSYNC B1 ;  /* 0x0000000000017941 */ /* 0x000fea0003800000 */
.L_x_504:
[----:B-----5:R-:W-:Y:S01]  /*11e80*/  FMUL R4, R3, R16 ;  /* 0x0000001003047220 */ /* 0x020fe20000400000 */
[----:B------:R-:W-:Y:S01]  /*11e90*/  ISETP.GT.AND P2, PT, R0, 0xd8, P1 ;  /* 0x000000d80000780c */ /* 0x000fe20000f44270 */
[----:B------:R-:W-:Y:S02]  /*11ea0*/  BSSY B1, `(.L_x_506) ;  /* 0x0000005000017945 */ /* 0x000fe40003800000 */
[----:B------:R-:W-:-:S05]  /*11eb0*/  FFMA R133, R133, R2, R4 ;  /* 0x0000000285857223 */ /* 0x000fca0000000004 */
[----:B------:R0:W-:Y:S05]  /*11ec0*/  @P3 STG.E desc[UR36][R8.64+0x364], R133 ;  /* 0x0003648508003986 */ /* 0x0001ea000c101924 */
[----:B------:R-:W-:Y:S05]  /*11ed0*/  @!P2 BRA `(.L_x_507) ;  /* 0x000000000004a947 */ /* 0x000fea0003800000 */
[----:B------:R0:W5:Y:S02]  /*11ee0*/  LDG.E.LTC128B R3, desc[UR36][R12.64+0x360] ;  /* 0x000360240c037981 */ /* 0x000164000c1e1920 */
.L_x_507:
[----:B------:R-:W-:Y:S05]  /*11ef0*/  BSYNC B1 ;  /* 0x0000000000017941 */ /* 0x000fea0003800000 */
.L_x_506:
        /* <DEDUP_REMOVED lines=9> */
.L_x_509:
[----:B------:R-:W-:Y:S05]  /*11f90*/  BSYNC B1 ;  /* 0x0000000000017941 */ /* 0x000fea0003800000 */
.L_x_508:
        /* <DEDUP_REMOVED lines=9> */
.L_x_511:
[----:B------:R-:W-:Y:S05]  /*12030*/  BSYNC B1 ;  /* 0x0000000000017941 */ /* 0x000fea0003800000 */
.L_x_510:
[----:B0----5:R-:W-:Y:S01]  /*12040*/  FMUL R5, R3, R16 ;  /* 0x0000001003057220 */ /* 0x021fe20000400000 */
[----:B------:R-:W-:Y:S01]  /*12050*/  ISETP.GT.AND P3, PT, R0, 0xe1, P0 ;  /* 0x000000e10000780c */ /* 0x000fe20000764270 */
[----:B------:R-:W-:Y:S02]  /*12060*/  BSSY B1, `(.L_x_512) ;  /* 0x0000005000017945 */ /* 0x000fe40003800000 */
[----:B------:R-:W-:-:S05]  /*12070*/  FFMA R5, R136, R2, R5 ;  /* 0x0000000288057223 */ /* 0x000fca0000000005 */
[----:B------:R0:W-:Y:S05]  /*12080*/  @P2 STG.E desc[UR36][R8.64+0x380], R5 ;  /* 0x0003800508002986 */ /* 0x0001ea000c101924 */
[----:B------:R-:W-:Y:S05]  /*12090*/  @!P3 BRA `(.L_x_513) ;  /* 0x000000000004b947 */ /* 0x000fea0003800000 */
[----:B------:R0:W5:Y:S02]  /*120a0*/  LDG.E.LTC128B R3, desc[UR36][R6.64+0x384] ;  /* 0x0003842406037981 */ /* 0x000164000c1e1920 */
.L_x_513:
[----:B------:R-:W-:Y:S05]  /*120b0*/  BSYNC B1 ;  /* 0x0000000000017941 */ /* 0x000fea0003800000 */
.L_x_512:
[----:B-----5:R-:W-:Y:S01]  /*120c0*/  FMUL R4, R3, R16 ;  /* 0x0000001003047220 */ /* 0x020fe20000400000 */
[----:B------:R-:W-:Y:S01]  /*120d0*/  ISETP.GT.AND P2, PT, R0, 0xe0, P1 ;  /* 0x000000e00000780c */ /* 0x000fe20000f44270 */
[----:B------:R-:W-:Y:S02]  /*120e0*/  BSSY B1, `(.L_x_514) ;  /* 0x0000005000017945 */ /* 0x000fe40003800000 */
[----:B------:R-:W-:-:S05]  /*120f0*/  FFMA R137, R137, R2, R4 ;  /* 0x0000000289897223 */ /* 0x000fca0000000004 */
[----:B------:R0:W-:Y:S05]  /*12100*/  @P3 STG.E desc[UR36][R8.64+0x384], R137 ;  /* 0x0003848908003986 */ /* 0x0001ea000c101924 */
[----:B------:R-:W-:Y:S05]  /*12110*/  @!P2 BRA `(.L_x_515) ;  /* 0x000000000004a947 */ /* 0x000fea0003800000 */
[----:B------:R0:W5:Y:S02]  /*12120*/  LDG.E.LTC128B R3, desc[UR36][R12.64+0x380] ;  /* 0x000380240c037981 */ /* 0x000164000c1e1920 */
.L_x_515:
[----:B------:R-:W-:Y:S05]  /*12130*/  BSYNC B1 ;  /* 0x0000000000017941 */ /* 0x000fea0003800000 */
.L_x_514:
        /* <DEDUP_REMOVED lines=9> */
.L_x_517:
[----:B------:R-:W-:Y:S05]  /*121d0*/  BSYNC B1 ;  /* 0x0000000000017941 */ /* 0x000fea0003800000 */
.L_x_516:
        /* <DEDUP_REMOVED lines=9> */
.L_x_519:
[----:B------:R-:W-:Y:S05]  /*12270*/  BSYNC B1 ;  /* 0x0000000000017941 */ /* 0x000fea0003800000 */
.L_x_518:
[----:B0----5:R-:W-:Y:S01]  /*12280*/  FMUL R5, R3, R16 ;  /* 0x0000001003057220 */ /* 0x021fe20000400000 */
[----:B------:R-:W-:Y:S01]  /*12290*/  ISETP.GT.AND P3, PT, R0, 0xe9, P0 ;  /* 0x000000e90000780c */ /* 0x000fe20000764270 */
[----:B------:R-:W-:Y:S02]  /*122a0*/  BSSY B1, `(.L_x_520) ;  /* 0x0000005000017945 */ /* 0x000fe40003800000 */
[----:B------:R-:W-:-:S05]  /*122b0*/  FFMA R5, R140, R2, R5 ;  /* 0x000000028c057223 */ /* 0x000fca0000000005 */
[----:B------:R0:W-:Y:S05]  /*122c0*/  @P2 STG.E desc[UR36][R8.64+0x3a0], R5 ;  /* 0x0003a00508002986 */ /* 0x0001ea000c101924 */
[----:B------:R-:W-:Y:S05]  /*122d0*/  @!P3 BRA `(.L_x_521) ;  /* 0x000000000004b947 */ /* 0x000fea0003800000 */
[----:B------:R0:W5:Y:S02]  /*122e0*/  LDG.E.LTC128B R3, desc[UR36][R6.64+0x3a4] ;  /* 0x0003a42406037981 */ /* 0x000164000c1e1920 */
.L_x_521:
[----:B------:R-:W-:Y:S05]  /*122f0*/  BSYNC B1 ;  /* 0x0000000000017941 */ /* 0x000fea0003800000 */
.L_x_520:
[----:B-----5:R-:W-:Y:S01]  /*12300*/  FMUL R4, R3, R16 ;  /* 0x0000001003047220 */ /* 0x020fe20000400000 */
[----:B------:R-:W-:Y:S01]  /*12310*/  ISETP.GT.AND P2, PT, R0, 0xe8, P1 ;  /* 0x000000e80000780c */ /* 0x000fe20000f44270 */
[----:B------:R-:W-:Y:S02]  /*12320*/  BSSY B1, `(.L_x_522) ;  /* 0x0000005000017945 */ /* 0x000fe40003800000 */
[----:B------:R-:W-:-:S05]  /*12330*/  FFMA R141, R141, R2, R4 ;  /* 0x000000028d8d7223 */ /* 0x000fca0000000004 */
[----:B------:R0:W-:Y:S05]  /*12340*/  @P3 STG.E desc[UR36][R8.64+0x3a4], R141 ;  /* 0x0003a48d08003986 */ /* 0x0001ea000c101924 */
[----:B------:R-:W-:Y:S05]  /*12350*/  @!P2 BRA `(.L_x_523) ;  /* 0x000000000004a947 */ /* 0x000fea0003800000 */
[----:B------:R0:W5:Y:S02]  /*12360*/  LDG.E.LTC128B R3, desc[UR36][R12.64+0x3a0] ;  /* 0x0003a0240c037981 */ /* 0x000164000c1e1920 */
.L_x_523:
[----:B------:R-:W-:Y:S05]  /*12370*/  BSYNC B1 ;  /* 0x0000000000017941 */ /* 0x000fea0003800000 */
.L_x_522:
        /* <DEDUP_REMOVED lines=9> */
.L_x_525:
[----:B------:R-:W-:Y:S05]  /*12410*/  BSYNC B1 ;  /* 0x0000000000017941 */ /* 0x000fea0003800000 */
.L_x_524:
        /* <DEDUP_REMOVED lines=9> */
.L_x_527:
[----:B------:R-:W-:Y:S05]  /*124b0*/  BSYNC B1 ;  /* 0x0000000000017941 */ /* 0x000fea0003800000 */
.L_x_526:
[----:B0----5:R-:W-:Y:S01]  /*124c0*/  FMUL R5, R3, R16 ;  /* 0x0000001003057220 */ /* 0x021fe20000400000 */
[----:B------:R-:W-:Y:S01]  /*124d0*/  ISETP.GT.AND P3, PT, R0, 0xf1, P0 ;  /* 0x000000f10000780c */ /* 0x000fe20000764270 */
[----:B------:R-:W-:Y:S02]  /*124e0*/  BSSY B1, `(.L_x_528) ;  /* 0x0000005000017945 */ /* 0x000fe40003800000 */
[----:B------:R-:W-:-:S05]  /*124f0*/  FFMA R5, R144, R2, R5 ;  /* 0x0000000290057223 */ /* 0x000fca0000000005 */
[----:B------:R0:W-:Y:S05]  /*12500*/  @P2 STG.E desc[UR36][R8.64+0x3c0], R5 ;  /* 0x0003c00508002986 */ /* 0x0001ea000c101924 */
[----:B------:R-:W-:Y:S05]  /*12510*/  @!P3 BRA `(.L_x_529) ;  /* 0x000000000004b947 */ /* 0x000fea0003800000 */
[----:B------:R0:W5:Y:S02]  /*12520*/  LDG.E.LTC128B R3, desc[UR36][R6.64+0x3c4] ;  /* 0x0003c42406037981 */ /* 0x000164000c1e1920 */
.L_x_529:
[----:B------:R-:W-:Y:S05]  /*12530*/  BSYNC B1 ;  /* 0x0000000000017941 */ /* 0x000fea0003800000 */
.L_x_528:
[----:B-----5:R-:W-:Y:S01]  /*12540*/  FMUL R4, R3, R16 ;  /* 0x0000001003047220 */ /* 0x020fe20000400000 */
[----:B------:R-:W-:Y:S01]  /*12550*/  ISETP.GT.AND P2, PT, R0, 0xf0, P1 ;  /* 0x000000f00000780c */ /* 0x000fe20000f44270 */
[----:B------:R-:W-:Y:S02]  /*12560*/  BSSY B1, `(.L_x_530) ;  /* 0x0000005000017945 */ /* 0x000fe40003800000 */
[----:B------:R-:W-:-:S05]  /*12570*/  FFMA R145, R145, R2, R4 ;  /* 0x0000000291917223 */ /* 0x000fca0000000004 */
[----:B------:R0:W-:Y:S05]  /*12580*/  @P3 STG.E desc[UR36][R8.64+0x3c4], R145 ;  /* 0x0003c49108003986 */ /* 0x0001ea000c101924 */
[----:B------:R-:W-:Y:S05]  /*12590*/  @!P2 BRA `(.L_x_531) ;  /* 0x000000000004a947 */ /* 0x000fea0003800000 */
[----:B------:R0:W5:Y:S02]  /*125a0*/  LDG.E.LTC128B R3, desc[UR36][R12.64+0x3c0] ;  /* 0x0003c0240c037981 */ /* 0x000164000c1e1920 */
.L_x_531:
[----:B------:R-:W-:Y:S05]  /*125b0*/  BSYNC B1 ;  /* 0x0000000000017941 */ /* 0x000fea0003800000 */
.L_x_530:
        /* <DEDUP_REMOVED lines=9> */
.L_x_533:
[----:B------:R-:W-:Y:S05]  /*12650*/  BSYNC B1 ;  /* 0x0000000000017941 */ /* 0x000fea0003800000 */
.L_x_532:
        /* <DEDUP_REMOVED lines=9> */
.L_x_535:
[----:B------:R-:W-:Y:S05]  /*126f0*/  BSYNC B1 ;  /* 0x0000000000017941 */ /* 0x000fea0003800000 */
.L_x_534:
[----:B0----5:R-:W-:Y:S01]  /*12700*/  FMUL R5, R3, R16 ;  /* 0x0000001003057220 */ /* 0x021fe20000400000 */
[----:B------:R-:W-:Y:S01]  /*12710*/  ISETP.GT.AND P0, PT, R0, 0xf9, P0 ;  /* 0x000000f90000780c */ /* 0x000fe20000704270 */
[----:B------:R-:W-:Y:S02]  /*12720*/  BSSY B1, `(.L_x_536) ;  /* 0x0000005000017945 */ /* 0x000fe40003800000 */
[----:B------:R-:W-:-:S05]  /*12730*/  FFMA R5, R148, R2, R5 ;  /* 0x0000000294057223 */ /* 0x000fca0000000005 */
[----:B------:R0:W-:Y:S05]  /*12740*/  @P2 STG.E desc[UR36][R8.64+0x3e0], R5 ;  /* 0x0003e00508002986 */ /* 0x0001ea000c101924 */
[----:B------:R-:W-:Y:S05]  /*12750*/  @!P0 BRA `(.L_x_537) ;  /* 0x0000000000048947 */ /* 0x000fea0003800000 */
[----:B------:R0:W5:Y:S02]  /*12760*/  LDG.E.LTC128B R3, desc[UR36][R6.64+0x3e4] ;  /* 0x0003e42406037981 */ /* 0x000164000c1e1920 */
.L_x_537:
[----:B------:R-:W-:Y:S05]  /*12770*/  BSYNC B1 ;  /* 0x0000000000017941 */ /* 0x000fea0003800000 */
.L_x_536:
[----:B-----5:R-:W-:Y:S01]  /*12780*/  FMUL R4, R3, R16 ;  /* 0x0000001003047220 */ /* 0x020fe20000400000 */
[----:B------:R-:W-:Y:S01]  /*12790*/  ISETP.GT.AND P2, PT, R0, 0xf8, P1 ;  /* 0x000000f80000780c */ /* 0x000fe20000f44270 */
[----:B------:R-:W-:Y:S02]  /*127a0*/  BSSY B1, `(.L_x_538) ;  /* 0x0000005000017945 */ /* 0x000fe40003800000 */
[----:B------:R-:W-:-:S05]  /*127b0*/  FFMA R149, R149, R2, R4 ;  /* 0x0000000295957223 */ /* 0x000fca0000000004 */
[----:B------:R0:W-:Y:S05]  /*127c0*/  @P0 STG.E desc[UR36][R8.64+0x3e4], R149 ;  /* 0x0003e49508000986 */ /* 0x0001ea000c101924 */
[----:B------:R-:W-:Y:S05]  /*127d0*/  @!P2 BRA `(.L_x_539) ;  /* 0x000000000004a947 */ /* 0x000fea0003800000 */
[----:B------:R0:W5:Y:S02]  /*127e0*/  LDG.E.LTC128B R3, desc[UR36][R12.64+0x3e0] ;  /* 0x0003e0240c037981 */ /* 0x000164000c1e1920 */
.L_x_539:
[----:B------:R-:W-:Y:S05]  /*127f0*/  BSYNC B1 ;  /* 0x0000000000017941 */ /* 0x000fea0003800000 */
.L_x_538:
[----:B0----5:R-:W-:Y:S01]  /*12800*/  FMUL R5, R3, R16 ;  /* 0x0000001003057220 */ /* 0x021fe20000400000 */
[----:B------:R-:W-:Y:S01]  /*12810*/  @P2 IMAD.MOV.U32 R4, RZ, RZ, R160 ;  /* 0x000000ffff042224 */ /* 0x000fe200078e00a0 */
[----:B------:R-:W-:Y:S01]  /*12820*/  ISETP.GT.AND P1, PT, R0, 0xf9, P1 ;  /* 0x000000f90000780c */ /* 0x000fe20000f24270 */
[----:B------:R-:W-:Y:S01]  /*12830*/  BSSY B1, `(.L_x_540) ;  /* 0x0000006000017945 */ /* 0x000fe20003800000 */
[----:B-1----:R-:W-:Y:S01]  /*12840*/  FFMA R7, R150, R2, R5 ;  /* 0x0000000296077223 */ /* 0x002fe20000000005 */
[----:B------:R-:W-:-:S05]  /*12850*/  @P2 MOV R5, R161 ;  /* 0x000000a100052202 */ /* 0x000fca0000000f00 */
[----:B------:R0:W-:Y:S05]  /*12860*/  @P2 STG.E desc[UR36][R4.64+0x3e0], R7 ;  /* 0x0003e00704002986 */ /* 0x0001ea000c101924 */
[----:B------:R-:W-:Y:S05]  /*12870*/  @!P1 BRA `(.L_x_541) ;  /* 0x0000000000049947 */ /* 0x000fea0003800000 */
[----:B------:R1:W5:Y:S02]  /*12880*/  LDG.E.LTC128B R3, desc[UR36][R12.64+0x3e4] ;  /* 0x0003e4240c037981 */ /* 0x000364000c1e1920 */
.L_x_541:
[----:B------:R-:W-:Y:S05]  /*12890*/  BSYNC B1 ;  /* 0x0000000000017941 */ /* 0x000fea0003800000 */
.L_x_540:
[----:B-----5:R-:W-:-:S04]  /*128a0*/  FMUL R0, R3, R16 ;  /* 0x0000001003007220 */ /* 0x020fc80000400000 */
[----:B------:R-:W-:Y:S01]  /*128b0*/  FFMA R151, R151, R2, R0 ;  /* 0x0000000297977223 */ /* 0x000fe20000000000 */
[----:B------:R-:W-:Y:S06]  /*128c0*/  @!P1 BRA `(.L_x_542) ;  /* 0x00000040003c9947 */ /* 0x000fec0003800000 */
[----:B------:R0:W-:Y:S01]  /*128d0*/  STG.E desc[UR36][R160.64+0x3e4], R151 ;  /* 0x0003e497a0007986 */ /* 0x0001e2000c101924 */
[----:B------:R-:W-:Y:S05]  /*128e0*/  BRA `(.L_x_542) ;  /* 0x0000004000347947 */ /* 0x000fea0003800000 */
.L_x_35:
[----:B------:R-:W2:Y:S01]  /*128f0*/  LDL.LU R3, [R1] ;  /* 0x0000000001037983 */ /* 0x000ea20000300800 */
[----:B------:R-:W-:-:S03]  /*12900*/  ULDC.64 UR4, c[0x0][0x5c0] ;  /* 0x0001700000047ab9 */ /* 0x000fc60000000a00 */
[----:B------:R-:W3:Y:S04]  /*12910*/  LDL.LU R8, [R1+0x5c] ;  /* 0x00005c0001087983 */ /* 0x000ee80000300800 */
[----:B------:R-:W4:Y:S04]  /*12920*/  LDL.LU R9, [R1+0x60] ;  /* 0x0000600001097983 */ /* 0x000f280000300800 */
[----:B------:R-:W5:Y:S04]  /*12930*/  LDL.LU R13, [R1+0x8c] ;  /* 0x00008c00010d7983 */ /* 0x000f680000300800 */
        /* <DEDUP_REMOVED lines=91> */
[----:B------:R-:W5:Y:S01]  /*12ef0*/  LDL.LU R12, [R1+0x1fc] ;  /* 0x0001fc00010c7983 */ /* 0x000f620000300800 */
[----:B------:R-:W-:-:S03]  /*12f00*/  LEA R4, P0, R6, UR4, 0x2 ;  /* 0x0000000406047c11 */ /* 0x000fc6000f8010ff */
[----:B------:R-:W3:Y:S01]  /*12f10*/  LDL.LU R7, [R1+0x4] ;  /* 0x0000040001077983 */ /* 0x000ee20000300800 */
[----:B------:R-:W-:Y:S02]  /*12f20*/  LEA.HI.X R5, R6, UR5, R10, 0x2, P0 ;  /* 0x0000000506057c11 */ /* 0x000fe400080f140a */
[----:B------:R-:W-:Y:S01]  /*12f30*/  ISETP.GT.AND P0, PT, R0, 0x1, P3 ;  /* 0x000000010000780c */ /* 0x000fe20001f04270 */
[-C--:B--2---:R-:W-:Y:S01]  /*12f40*/  FMUL R3, R3, R2.reuse ;  /* 0x0000000203037220 */ /* 0x084fe20000400000 */
[----:B------:R-:W2:Y:S04]  /*12f50*/  LDL.LU R10, [R1+0x88] ;  /* 0x00008800010a7983 */ /* 0x000ea80000300800 */
[----:B------:R3:W-:Y:S02]  /*12f60*/  @P1 STG.E desc[UR36][R4.64], R3 ;  /* 0x0000000304001986 */ /* 0x0007e4000c101924 */
[----:B---3--:R-:W-:-:S05]  /*12f70*/  FMUL R3, R7, R2 ;  /* 0x0000000207037220 */ /* 0x008fca0000400000 */
[----:B------:R0:W-:Y:S04]  /*12f80*/  @P0 STG.E desc[UR36][R4.64+0x4], R3 ;  /* 0x0000040304000986 */ /* 0x0001e8000c101924 */
[----:B0-----:R-:W3:Y:S01]  /*12f90*/  LDL.LU R3, [R1+0x8] ;  /* 0x0000080001037983 */ /* 0x001ee20000300800 */
[----:B------:R-:W-:Y:S01]  /*12fa0*/  ISETP.GT.AND P2, PT, R153, 0x8, PT ;  /* 0x000000089900780c */ /* 0x000fe20003f44270 */
[----:B------:R-:W-:-:S03]  /*12fb0*/  USHF.L.U32 UR5, UR8, 0x5, URZ ;  /* 0x0000000508057899 */ /* 0x000fc6000800063f */
[----:B------:R-:W-:Y:S01]  /*12fc0*/  ISETP.GT.AND P0, PT, R0, RZ, P2 ;  /* 0x000000ff0000720c */ /* 0x000fe20001704270 */
[----:B------:R-:W-:Y:S02]  /*12fd0*/  USHF.L.U64.HI UR4, UR8, 0x5, UR9 ;  /* 0x0000000508047899 */ /* 0x000fe40008010209 */
[----:B------:R-:W-:-:S04]  /*12fe0*/  IADD3 R6, P1, R4, UR5, RZ ;  /* 0x0000000504067c10 */ /* 0x000fc8000ff3e0ff */
[----:B------:R-:W-:Y:S01]  /*12ff0*/  IADD3.X R7, R5, UR4, RZ, P1, !PT ;  /* 0x0000000405077c10 */ /* 0x000fe20008ffe4ff */
[----:B---3--:R-:W-:-:S05]  /*13000*/  FMUL R3, R3, R2 ;  /* 0x0000000203037220 */ /* 0x008fca0000400000 */
[----:B------:R0:W-:Y:S04]  /*13010*/  @P0 STG.E desc[UR36][R6.64], R3 ;  /* 0x0000000306000986 */ /* 0x0001e8000c101924 */
[----:B0-----:R-:W3:Y:S01]  /*13020*/  LDL.LU R3, [R1+0xc] ;  /* 0x00000c0001037983 */ /* 0x001ee20000300800 */
[----:B------:R-:W-:Y:S01]  /*13030*/  ISETP.GT.AND P0, PT, R0, 0x1, P2 ;  /* 0x000000010000780c */ /* 0x000fe20001704270 */
[----:B---3--:R-:W-:-:S12]  /*13040*/  FMUL R3, R3, R2 ;  /* 0x0000000203037220 */ /* 0x008fd80000400000 */
        /* <DEDUP_REMOVED lines=74> */
[C---:B------:R-:W-:Y:S02]  /*134f0*/  ISETP.GT.AND P4, PT, R0.reuse, 0x28, P2 ;  /* 0x000000280000780c */ /* 0x040fe40001784270 */
[----:B------:R-:W-:Y:S01]  /*13500*/  ISETP.GT.AND P5, PT, R0, 0x29, P2 ;  /* 0x000000290000780c */ /* 0x000fe200017a4270 */
[----:B---3--:R-:W-:-:S10]  /*13510*/  FMUL R3, R3, R2 ;  /* 0x0000000203037220 */ /* 0x008fd40000400000 */
[----:B------:R0:W-:Y:S04]  /*13520*/  @P4 STG.E desc[UR36][R6.64+0xa0], R3 ;  /* 0x0000a00306004986 */ /* 0x0001e8000c101924 */
[----:B0-----:R-:W3:Y:S01]  /*13530*/  LDL.LU R3, [R1+0x64] ;  /* 0x0000640001037983 */ /* 0x001ee20000300800 */
[C---:B------:R-:W-:Y:S02]  /*13540*/  ISETP.GT.AND P6, PT, R0.reuse, 0x30, P3 ;  /* 0x000000300000780c */ /* 0x040fe40001fc4270 */
[----:B------:R-:W-:Y:S01]  /*13550*/  ISETP.GT.AND P0, PT, R0, 0x31, P3 ;  /* 0x000000310000780c */ /* 0x000fe20001f04270 */
[-C--:B------:R-:W-:Y:S01]  /*13560*/  FMUL R8, R8, R2.reuse ;  /* 0x0000000208087220 */ /* 0x080fe20000400000 */
[----:B----4-:R-:W-:-:S04]  /*13570*/  FMUL R9, R9, R2 ;  /* 0x0000000209097220 */ /* 0x010fc80000400000 */
[----:B------:R0:W-:Y:S05]  /*13580*/  @P5 STG.E desc[UR36][R6.64+0xa4], R8 ;  /* 0x0000a40806005986 */ /* 0x0001ea000c101924 */
[----:B------:R1:W-:Y:S04]  /*13590*/  @P6 STG.E desc[UR36][R4.64+0xc0], R9 ;  /* 0x0000c00904006986 */ /* 0x0003e8000c101924 */
[----:B0-----:R-:W4:Y:S04]  /*135a0*/  LDL.LU R8, [R1+0x68] ;  /* 0x0000680001087983 */ /* 0x001f280000300800 */
[----:B-1----:R-:W5:Y:S01]  /*135b0*/  LDL.LU R9, [R1+0x74] ;  /* 0x0000740001097983 */ /* 0x002f620000300800 */
[----:B---3--:R-:W-:-:S05]  /*135c0*/  FMUL R3, R3, R2 ;  /* 0x0000000203037220 */ /* 0x008fca0000400000 */
[----:B------:R0:W-:Y:S04]  /*135d0*/  @P0 STG.E desc[UR36][R4.64+0xc4], R3 ;  /* 0x0000c40304000986 */ /* 0x0001e8000c101924 */
[----:B0-----:R-:W3:Y:S01]  /*135e0*/  LDL.LU R3, [R1+0x6c] ;  /* 0x00006c0001037983 */ /* 0x001ee20000300800 */
[C---:B------:R-:W-:Y:S02]  /*135f0*/  ISETP.GT.AND P1, PT, R0.reuse, 0x30, P2 ;  /* 0x000000300000780c */ /* 0x040fe40001724270 */
[----:B------:R-:W-:Y:S01]  /*13600*/  ISETP.GT.AND P4, PT, R0, 0x31, P2 ;  /* 0x000000310000780c */ /* 0x000fe20001784270 */
[----:B----4-:R-:W-:-:S10]  /*13610*/  FMUL R8, R8, R2 ;  /* 0x0000000208087220 */ /* 0x010fd40000400000 */
[----:B------:R0:W-:Y:S04]  /*13620*/  @P1 STG.E desc[UR36][R6.64+0xc0], R8 ;  /* 0x0000c00806001986 */ /* 0x0001e8000c101924 */
[----:B0-----:R-:W4:Y:S01]  /*13630*/  LDL.LU R8, [R1+0x70] ;  /* 0x0000700001087983 */ /* 0x001f220000300800 */
[----:B---3--:R-:W-:-:S05]  /*13640*/  FMUL R3, R3, R2 ;  /* 0x0000000203037220 */ /* 0x008fca0000400000 */
[----:B------:R0:W-:Y:S04]  /*13650*/  @P4 STG.E desc[UR36][R6.64+0xc4], R3 ;  /* 0x0000c40306004986 */ /* 0x0001e8000c101924 */
[----:B0-----:R-:W3:Y:S01]  /*13660*/  LDL.LU R3, [R1+0x78] ;  /* 0x0000780001037983 */ /* 0x001ee20000300800 */
[C---:B------:R-:W-:Y:S02]  /*13670*/  ISETP.GT.AND P5, PT, R0.reuse, 0x38, P3 ;  /* 0x000000380000780c */ /* 0x040fe40001fa4270 */
[C---:B------:R-:W-:Y:S02]  /*13680*/  ISETP.GT.AND P6, PT, R0.reuse, 0x39, P3 ;  /* 0x000000390000780c */ /* 0x040fe40001fc4270 */
[----:B------:R-:W-:Y:S01]  /*13690*/  ISETP.GT.AND P0, PT, R0, 0x38, P2 ;  /* 0x000000380000780c */ /* 0x000fe20001704270 */
[-C--:B-----5:R-:W-:Y:S01]  /*136a0*/  FMUL R9, R9, R2.reuse ;  /* 0x0000000209097220 */ /* 0x0a0fe20000400000 */
[----:B----4-:R-:W-:-:S07]  /*136b0*/  FMUL R8, R8, R2 ;  /* 0x0000000208087220 */ /* 0x010fce0000400000 */
[----:B------:R0:W-:Y:S04]  /*136c0*/  @P5 STG.E desc[UR36][R4.64+0xe0], R8 ;  /* 0x0000e00804005986 */ /* 0x0001e8000c101924 */
[----:B------:R1:W-:Y:S04]  /*136d0*/  @P6 STG.E desc[UR36][R4.64+0xe4], R9 ;  /* 0x0000e40904006986 */ /* 0x0003e8000c101924 */
[----:B0-----:R-:W4:Y:S04]  /*136e0*/  LDL.LU R8, [R1+0x7c] ;  /* 0x00007c0001087983 */ /* 0x001f280000300800 */
[----:B-1----:R-:W5:Y:S01]  /*136f0*/  LDL.LU R9, [R1+0x84] ;  /* 0x0000840001097983 */ /* 0x002f620000300800 */
[----:B---3--:R-:W-:-:S05]  /*13700*/  FMUL R3, R3, R2 ;  /* 0x0000000203037220 */ /* 0x008fca0000400000 */
[----:B------:R0:W-:Y:S04]  /*13710*/  @P0 STG.E desc[UR36][R6.64+0xe0], R3 ;  /* 0x0000e00306000986 */ /* 0x0001e8000c101924 */
[----:B0-----:R-:W3:Y:S01]  /*13720*/  LDL.LU R3, [R1+0x80] ;  /* 0x0000800001037983 */ /* 0x001ee20000300800 */
[C---:B------:R-:W-:Y:S02]  /*13730*/  ISETP.GT.AND P1, PT, R0.reuse, 0x39, P2 ;  /* 0x000000390000780c */ /* 0x040fe40001724270 */
[C---:B------:R-:W-:Y:S02]  /*13740*/  ISETP.GT.AND P4, PT, R0.reuse, 0x40, P3 ;  /* 0x000000400000780c */ /* 0x040fe40001f84270 */
[C---:B------:R-:W-:Y:S02]  /*13750*/  ISETP.GT.AND P5, PT, R0.reuse, 0x41, P3 ;  /* 0x000000410000780c */ /* 0x040fe40001fa4270 */
[----:B------:R-:W-:Y:S01]  /*13760*/  ISETP.GT.AND P6, PT, R0, 0x40, P2 ;  /* 0x000000400000780c */ /* 0x000fe200017c4270 */
[----:B----4-:R-:W-:Y:S01]  /*13770*/  FMUL R8, R8, R2 ;  /* 0x0000000208087220 */ /* 0x010fe20000400000 */
[----:B------:R-:W-:-:S05]  /*13780*/  ISETP.GT.AND P0, PT, R0, 0x41, P2 ;  /* 0x000000410000780c */ /* 0x000fca0001704270 */
[----:B------:R5:W-:Y:S01]  /*13790*/  @P1 STG.E desc[UR36][R6.64+0xe4], R8 ;  /* 0x0000e40806001986 */ /* 0x000be2000c101924 */
[----:B------:R-:W-:Y:S01]  /*137a0*/  ISETP.GT.AND P1, PT, R0, 0x48, P3 ;  /* 0x000000480000780c */ /* 0x000fe20001f24270 */
[-C--:B------:R-:W-:Y:S01]  /*137b0*/  FMUL R13, R13, R2.reuse ;  /* 0x000000020d0d7220 */ /* 0x080fe20000400000 */
[-C--:B-----5:R-:W-:Y:S01]  /*137c0*/  FMUL R8, R9, R2.reuse ;  /* 0x0000000209087220 */ /* 0x0a0fe20000400000 */
[-C--:B--2---:R-:W-:Y:S01]  /*137d0*/  FMUL R9, R10, R2.reuse ;  /* 0x000000020a097220 */ /* 0x084fe20000400000 */
[-C--:B------:R-:W-:Y:S01]  /*137e0*/  FMUL R11, R11, R2.reuse ;  /* 0x000000020b0b7220 */ /* 0x080fe20000400000 */
[-C--:B------:R-:W-:Y:S01]  /*137f0*/  FMUL R15, R15, R2.reuse ;  /* 0x000000020f0f7220 */ /* 0x080fe20000400000 */
[----:B------:R-:W-:Y:S02]  /*13800*/  USHF.L.U32 UR12, UR8, 0x9, URZ ;  /* 0x00000009080c7899 */ /* 0x000fe4000800063f */
[----:B------:R-:W-:Y:S01]  /*13810*/  USHF.L.U64.HI UR11, UR8, 0x9, UR9 ;  /* 0x00000009080b7899 */ /* 0x000fe20008010209 */
[----:B---3--:R-:W-:-:S05]  /*13820*/  FMUL R3, R3, R2 ;  /* 0x0000000203037220 */ /* 0x008fca0000400000 */
[----:B------:R0:W-:Y:S01]  /*13830*/  @P4 STG.E desc[UR36][R4.64+0x100], R3 ;  /* 0x0001000304004986 */ /* 0x0001e2000c101924 */
[----:B------:R-:W-:-:S03]  /*13840*/  ISETP.GT.AND P4, PT, R0, 0x49, P3 ;  /* 0x000000490000780c */ /* 0x000fc60001f84270 */
[----:B------:R-:W-:Y:S01]  /*13850*/  @P5 STG.E desc[UR36][R4.64+0x104], R8 ;  /* 0x0001040804005986 */ /* 0x000fe2000c101924 */
[----:B------:R-:W-:-:S03]  /*13860*/  ISETP.GT.AND P5, PT, R0, 0x48, P2 ;  /* 0x000000480000780c */ /* 0x000fc600017a4270 */
[----:B------:R1:W-:Y:S01]  /*13870*/  @P6 STG.E desc[UR36][R6.64+0x100], R9 ;  /* 0x0001000906006986 */ /* 0x0003e2000c101924 */
[----:B------:R-:W-:-:S03]  /*13880*/  ISETP.GT.AND P6, PT, R0, 0x49, P2 ;  /* 0x000000490000780c */ /* 0x000fc600017c4270 */
[----:B------:R-:W-:Y:S01]  /*13890*/  @P0 STG.E desc[UR36][R6.64+0x104], R13 ;  /* 0x0001040d06000986 */ /* 0x000fe2000c101924 */
[-C--:B0-----:R-:W-:Y:S01]  /*138a0*/  FMUL R3, R234, R2.reuse ;  /* 0x00000002ea037220 */ /* 0x081fe20000400000 */
[C---:B------:R-:W-:Y:S02]  /*138b0*/  ISETP.GT.AND P0, PT, R0.reuse, 0x50, P3 ;  /* 0x000000500000780c */ /* 0x040fe40001f04270 */
[----:B------:R0:W-:Y:S01]  /*138c0*/  @P1 STG.E desc[UR36][R4.64+0x120], R11 ;  /* 0x0001200b04001986 */ /* 0x0001e2000c101924 */
[C---:B------:R-:W-:Y:S01]  /*138d0*/  ISETP.GT.AND P1, PT, R0.reuse, 0x51, P3 ;  /* 0x000000510000780c */ /* 0x040fe20001f24270 */
[----:B-1----:R-:W-:Y:S02]  /*138e0*/  FMUL R9, R235, R2 ;  /* 0x00000002eb097220 */ /* 0x002fe40000400000 */
[----:B------:R1:W-:Y:S01]  /*138f0*/  @P4 STG.E desc[UR36][R4.64+0x124], R15 ;  /* 0x0001240f04004986 */ /* 0x0003e2000c101924 */
[----:B------:R-:W-:-:S03]  /*13900*/  ISETP.GT.AND P4, PT, R0, 0x50, P2 ;  /* 0x000000500000780c */ /* 0x000fc60001784270 */
[----:B------:R2:W-:Y:S01]  /*13910*/  @P5 STG.E desc[UR36][R6.64+0x120], R9 ;  /* 0x0001200906005986 */ /* 0x0005e2000c101924 */
[----:B------:R-:W-:-:S03]  /*13920*/  ISETP.GT.AND P5, PT, R0, 0x51, P2 ;  /* 0x000000510000780c */ /* 0x000fc600017a4270 */
[----:B------:R3:W-:Y:S01]  /*13930*/  @P6 STG.E desc[UR36][R6.64+0x124], R3 ;  /* 0x0001240306006986 */ /* 0x0007e2000c101924 */
[----:B------:R-:W-:Y:S01]  /*13940*/  ISETP.GT.AND P6, PT, R0, 0x58, P3 ;  /* 0x000000580000780c */ /* 0x000fe20001fc4270 */
[-C--:B0-----:R-:W-:Y:S01]  /*13950*/  FMUL R11, R233, R2.reuse ;  /* 0x00000002e90b7220 */ /* 0x081fe20000400000 */
[-C--:B------:R-:W-:Y:S01]  /*13960*/  FMUL R13, R232, R2.reuse ;  /* 0x00000002e80d7220 */ /* 0x080fe20000400000 */
[-C--:B-1----:R-:W-:Y:S01]  /*13970*/  FMUL R15, R229, R2.reuse ;  /* 0x00000002e50f7220 */ /* 0x082fe20000400000 */
[-C--:B--2---:R-:W-:Y:S02]  /*13980*/  FMUL R9, R231, R2.reuse ;  /* 0x00000002e7097220 */ /* 0x084fe40000400000 */
[----:B------:R0:W-:Y:S01]  /*13990*/  @P0 STG.E desc[UR36][R4.64+0x140], R11 ;  /* 0x0001400b04000986 */ /* 0x0001e2000c101924 */
[----:B------:R-:W-:Y:S01]  /*139a0*/  ISETP.GT.AND P0, PT, R0, 0x59, P3 ;  /* 0x000000590000780c */ /* 0x000fe20001f04270 */
[----:B---3--:R-:W-:Y:S02]  /*139b0*/  FMUL R3, R230, R2 ;  /* 0x00000002e6037220 */ /* 0x008fe40000400000 */
[----:B------:R1:W-:Y:S01]  /*139c0*/  @P1 STG.E desc[UR36][R4.64+0x144], R13 ;  /* 0x0001440d04001986 */ /* 0x0003e2000c101924 */
[----:B------:R-:W-:-:S03]  /*139d0*/  ISETP.GT.AND P1, PT, R0, 0x58, P2 ;  /* 0x000000580000780c */ /* 0x000fc60001724270 */
[----:B------:R2:W-:Y:S01]  /*139e0*/  @P4 STG.E desc[UR36][R6.64+0x140], R9 ;  /* 0x0001400906004986 */ /* 0x0005e2000c101924 */
[----:B------:R-:W-:-:S03]  /*139f0*/  ISETP.GT.AND P4, PT, R0, 0x59, P2 ;  /* 0x000000590000780c */ /* 0x000fc60001784270 */
[----:B------:R3:W-:Y:S01]  /*13a00*/  @P5 STG.E desc[UR36][R6.64+0x144], R3 ;  /* 0x0001440306005986 */ /* 0x0007e2000c101924 */
[----:B------:R-:W-:-:S03]  /*13a10*/  ISETP.GT.AND P5, PT, R0, 0x60, P3 ;  /* 0x000000600000780c */ /* 0x000fc60001fa4270 */
[----:B------:R4:W-:Y:S01]  /*13a20*/  @P6 STG.E desc[UR36][R4.64+0x160], R15 ;  /* 0x0001600f04006986 */ /* 0x0009e2000c101924 */
[----:B------:R-:W-:Y:S01]  /*13a30*/  ISETP.GT.AND P6, PT, R0, 0x61, P3 ;  /* 0x000000610000780c */ /* 0x000fe20001fc4270 */
[-C--:B0-----:R-:W-:Y:S01]  /*13a40*/  FMUL R11, R228, R2.reuse ;  /* 0x00000002e40b7220 */ /* 0x081fe20000400000 */
[-C--:B-1----:R-:W-:Y:S01]  /*13a50*/  FMUL R13, R227, R2.reuse ;  /* 0x00000002e30d7220 */ /* 0x082fe20000400000 */
[-C--:B--2---:R-:W-:Y:S01]  /*13a60*/  FMUL R9, R225, R2.reuse ;  /* 0x00000002e1097220 */ /* 0x084fe20000400000 */
[-C--:B---3--:R-:W-:Y:S02]  /*13a70*/  FMUL R3, R226, R2.reuse ;  /* 0x00000002e2037220 */ /* 0x088fe40000400000 */
[----:B------:R0:W-:Y:S01]  /*13a80*/  @P0 STG.E desc[UR36][R4.64+0x164], R11 ;  /* 0x0001640b04000986 */ /* 0x0001e2000c101924 */
[----:B------:R-:W-:Y:S01]  /*13a90*/  ISETP.GT.AND P0, PT, R0, 0x60, P2 ;  /* 0x000000600000780c */ /* 0x000fe20001704270 */
[----:B----4-:R-:W-:Y:S02]  /*13aa0*/  FMUL R15, R224, R2 ;  /* 0x00000002e00f7220 */ /* 0x010fe40000400000 */
        /* <DEDUP_REMOVED lines=10> */
[----:B--2---:R-:W-:-:S03]  /*13b50*/  FMUL R3, R221, R2 ;  /* 0x00000002dd037220 */ /* 0x004fc60000400000 */
[----:B------:R0:W-:Y:S01]  /*13b60*/  @P0 STG.E desc[UR36][R6.64+0x180], R11 ;  /* 0x0001800b06000986 */ /* 0x0001e2000c101924 */
[-C--:B---3--:R-:W-:Y:S01]  /*13b70*/  FMUL R9, R220, R2.reuse ;  /* 0x00000002dc097220 */ /* 0x088fe20000400000 */
[C---:B------:R-:W-:Y:S02]  /*13b80*/  ISETP.GT.AND P0, PT, R0.reuse, 0x69, P2 ;  /* 0x000000690000780c */ /* 0x040fe40001704270 */
[----:B------:R1:W-:Y:S01]  /*13b90*/  @P1 STG.E desc[UR36][R6.64+0x184], R13 ;  /* 0x0001840d06001986 */ /* 0x0003e2000c101924 */
[----:B----4-:R-:W-:Y:S01]  /*13ba0*/  FMUL R15, R219, R2 ;  /* 0x00000002db0f7220 */ /* 0x010fe20000400000 */
[C---:B------:R-:W-:Y:S02]  /*13bb0*/  ISETP.GT.AND P1, PT, R0.reuse, 0x70, P3 ;  /* 0x000000700000780c */ /* 0x040fe40001f24270 */
        /* <DEDUP_REMOVED lines=11> */
[----:B------:R-:W-:Y:S02]  /*13c70*/  ISETP.GT.AND P0, PT, R0, 0x78, P3 ;  /* 0x000000780000780c */ /* 0x000fe40001f04270 */
        /* <DEDUP_REMOVED lines=187> */
[----:B------:R-:W-:Y:S01]  /*14830*/  @P6 STG.E desc[UR36][R6.64+0x3a4], R15 ;  /* 0x0003a40f06006986 */ /* 0x000fe2000c101924 */
[C---:B------:R-:W-:Y:S01]  /*14840*/  ISETP.GT.AND P6, PT, R0.reuse, 0xf8, P3 ;  /* 0x000000f80000780c */ /* 0x040fe20001fc4270 */
[-C--:B0-----:R-:W-:Y:S01]  /*14850*/  FMUL R11, R23, R2.reuse ;  /* 0x00000002170b7220 */ /* 0x081fe20000400000 */
[----:B------:R-:W-:Y:S01]  /*14860*/  ISETP.GT.AND P3, PT, R0, 0xf9, P3 ;  /* 0x000000f90000780c */ /* 0x000fe20001f64270 */
[-C--:B-1----:R-:W-:Y:S01]  /*14870*/  FMUL R13, R22, R2.reuse ;  /* 0x00000002160d7220 */ /* 0x082fe20000400000 */
[-C--:B--2---:R-:W-:Y:S02]  /*14880*/  FMUL R3, R21, R2.reuse ;  /* 0x0000000215037220 */ /* 0x084fe40000400000 */
[----:B------:R0:W-:Y:S01]  /*14890*/  @P0 STG.E desc[UR36][R4.64+0x3c0], R11 ;  /* 0x0003c00b04000986 */ /* 0x0001e2000c101924 */
[----:B---3--:R-:W-:-:S03]  /*148a0*/  FMUL R9, R20, R2 ;  /* 0x0000000214097220 */ /* 0x008fc60000400000 */
[----:B------:R1:W-:Y:S04]  /*148b0*/  @P1 STG.E desc[UR36][R4.64+0x3c4], R13 ;  /* 0x0003c40d04001986 */ /* 0x0003e8000c101924 */
[----:B------:R2:W-:Y:S01]  /*148c0*/  @P4 STG.E desc[UR36][R6.64+0x3c0], R3 ;  /* 0x0003c00306004986 */ /* 0x0005e2000c101924 */
[----:B------:R-:W-:Y:S01]  /*148d0*/  ISETP.GT.AND P4, PT, R0, 0xf8, P2 ;  /* 0x000000f80000780c */ /* 0x000fe20001784270 */
[-C--:B0-----:R-:W-:Y:S02]  /*148e0*/  FMUL R11, R19, R2.reuse ;  /* 0x00000002130b7220 */ /* 0x081fe40000400000 */
[----:B------:R0:W-:Y:S01]  /*148f0*/  @P5 STG.E desc[UR36][R6.64+0x3c4], R9 ;  /* 0x0003c40906005986 */ /* 0x0001e2000c101924 */
[----:B------:R-:W-:Y:S02]  /*14900*/  @P3 IMAD.MOV.U32 R10, RZ, RZ, R4 ;  /* 0x000000ffff0a3224 */ /* 0x000fe400078e0004 */
[----:B-1----:R-:W-:Y:S01]  /*14910*/  FMUL R13, R18, R2 ;  /* 0x00000002120d7220 */ /* 0x002fe20000400000 */
[----:B------:R1:W-:Y:S01]  /*14920*/  @P6 STG.E desc[UR36][R4.64+0x3e0], R11 ;  /* 0x0003e00b04006986 */ /* 0x0003e2000c101924 */
[----:B------:R-:W-:-:S02]  /*14930*/  ISETP.GT.AND P1, PT, R153, 0x80, PT ;  /* 0x000000809900780c */ /* 0x000fc40003f24270 */
[----:B------:R-:W-:Y:S01]  /*14940*/  ISETP.GT.AND P2, PT, R0, 0xf9, P2 ;  /* 0x000000f90000780c */ /* 0x000fe20001744270 */
[----:B--2---:R-:W-:Y:S01]  /*14950*/  FMUL R3, R14, R2 ;  /* 0x000000020e037220 */ /* 0x004fe20000400000 */
[----:B0-----:R-:W-:Y:S01]  /*14960*/  IMAD.U32 R9, RZ, RZ, UR12 ;  /* 0x0000000cff097e24 */ /* 0x001fe2000f8e00ff */
[----:B-1----:R-:W-:-:S05]  /*14970*/  @P3 MOV R11, R5 ;  /* 0x00000005000b3202 */ /* 0x002fca0000000f00 */
[----:B------:R0:W-:Y:S01]  /*14980*/  @P3 STG.E desc[UR36][R10.64+0x3e4], R13 ;  /* 0x0003e40d0a003986 */ /* 0x0001e2000c101924 */
[----:B------:R-:W-:Y:S01]  /*14990*/  ISETP.GT.AND P3, PT, R0, RZ, P1 ;  /* 0x000000ff0000720c */ /* 0x000fe20000f64270 */
[-C--:B------:R-:W-:Y:S01]  /*149a0*/  FMUL R15, R12, R2.reuse ;  /* 0x000000020c0f7220 */ /* 0x080fe20000400000 */
[----:B------:R-:W-:Y:S01]  /*149b0*/  MOV R19, UR11 ;  /* 0x0000000b00137c02 */ /* 0x000fe20008000f00 */
[----:B------:R1:W-:Y:S01]  /*149c0*/  @P4 STG.E desc[UR36][R6.64+0x3e0], R3 ;  /* 0x0003e00306004986 */ /* 0x0003e2000c101924 */
[C---:B------:R-:W-:Y:S02]  /*149d0*/  IADD3 R8, P5, P6, R4.reuse, UR5, R9 ;  /* 0x0000000504087c10 */ /* 0x040fe4000febe009 */
[----:B------:R-:W-:Y:S02]  /*149e0*/  IADD3 R4, P4, R4, UR12, RZ ;  /* 0x0000000c04047c10 */ /* 0x000fe4000ff9e0ff */
[----:B------:R-:W-:Y:S02]  /*149f0*/  ISETP.GT.AND P0, PT, R153, 0x88, PT ;  /* 0x000000889900780c */ /* 0x000fe40003f04270 */
[C---:B------:R-:W-:Y:S01]  /*14a00*/  IADD3.X R9, R5.reuse, UR4, R19, P5, P6 ;  /* 0x0000000405097c10 */ /* 0x040fe2000afec413 */
[----:B0-----:R-:W-:Y:S01]  /*14a10*/  FMUL R13, R24, R2 ;  /* 0x00000002180d7220 */ /* 0x001fe20000400000 */
[----:B------:R-:W-:Y:S01]  /*14a20*/  ISETP.GT.AND P5, PT, R0, 0x1, P1 ;  /* 0x000000010000780c */ /* 0x000fe20000fa4270 */
[----:B------:R0:W-:Y:S01]  /*14a30*/  @P2 STG.E desc[UR36][R6.64+0x3e4], R15 ;  /* 0x0003e40f06002986 */ /* 0x0001e2000c101924 */
[----:B------:R-:W-:-:S02]  /*14a40*/  IADD3.X R5, R5, UR11, RZ, P4, !PT ;  /* 0x0000000b05057c10 */ /* 0x000fc4000a7fe4ff */
[C---:B------:R-:W-:Y:S02]  /*14a50*/  ISETP.GT.AND P2, PT, R0.reuse, RZ, P0 ;  /* 0x000000ff0000720c */ /* 0x040fe40000744270 */
[----:B------:R-:W-:Y:S01]  /*14a60*/  ISETP.GT.AND P4, PT, R0, 0x1, P0 ;  /* 0x000000010000780c */ /* 0x000fe20000784270 */
[----:B------:R2:W-:Y:S01]  /*14a70*/  @P3 STG.E desc[UR36][R4.64], R13 ;  /* 0x0000000d04003986 */ /* 0x0005e2000c101924 */
[----:B------:R-:W-:Y:S02]  /*14a80*/  IADD3 R10, P6, R4, UR5, RZ ;  /* 0x00000005040a7c10 */ /* 0x000fe4000ffde0ff */
[----:B------:R-:W-:Y:S01]  /*14a90*/  ISETP.GT.AND P3, PT, R0, 0x8, P1 ;  /* 0x000000080000780c */ /* 0x000fe20000f64270 */
[-C--:B------:R-:W-:Y:S01]  /*14aa0*/  FMUL R25, R25, R2.reuse ;  /* 0x0000000219197220 */ /* 0x080fe20000400000 */
[----:B------:R-:W-:Y:S01]  /*14ab0*/  IADD3.X R11, R5, UR4, RZ, P6, !PT ;  /* 0x00000004050b7c10 */ /* 0x000fe2000b7fe4ff */
[-C--:B-1----:R-:W-:Y:S01]  /*14ac0*/  FMUL R3, R26, R2.reuse ;  /* 0x000000021a037220 */ /* 0x082fe20000400000 */
[-C--:B------:R-:W-:Y:S01]  /*14ad0*/  FMUL R27, R27, R2.reuse ;  /* 0x000000021b1b7220 */ /* 0x080fe20000400000 */
[----:B0-----:R-:W-:Y:S01]  /*14ae0*/  FMUL R15, R28, R2 ;  /* 0x000000021c0f7220 */ /* 0x001fe20000400000 */
[----:B------:R-:W-:Y:S01]  /*14af0*/  @P5 STG.E desc[UR36][R4.64+0x4], R25 ;  /* 0x0000041904005986 */ /* 0x000fe2000c101924 */
[----:B------:R-:W-:-:S03]  /*14b00*/  ISETP.GT.AND P5, PT, R0, 0x9, P1 ;  /* 0x000000090000780c */ /* 0x000fc60000fa4270 */
[----:B------:R0:W-:Y:S01]  /*14b10*/  @P2 STG.E desc[UR36][R10.64], R3 ;  /* 0x000000030a002986 */ /* 0x0001e2000c101924 */
[----:B------:R-:W-:-:S03]  /*14b20*/  ISETP.GT.AND P2, PT, R0, 0x8, P0 ;  /* 0x000000080000780c */ /* 0x000fc60000744270 */
[----:B------:R1:W-:Y:S01]  /*14b30*/  @P4 STG.E desc[UR36][R10.64+0x4], R27 ;  /* 0x0000041b0a004986 */ /* 0x0003e2000c101924 */
[----:B------:R-:W-:-:S03]  /*14b40*/  FMUL R29, R29, R2 ;  /* 0x000000021d1d7220 */ /* 0x000fc60000400000 */
[----:B------:R-:W-:Y:S01]  /*14b50*/  @P3 STG.E desc[UR36][R4.64+0x20], R15 ;  /* 0x0000200f04003986 */ /* 0x000fe2000c101924 */
[----:B------:R-:W-:Y:S01]  /*14b60*/  IADD3 R6, P3, R4, UR5, RZ ;  /* 0x0000000504067c10 */ /* 0x000fe2000ff7e0ff */
[----:B--2---:R-:W-:Y:S01]  /*14b70*/  FMUL R13, R30, R2 ;  /* 0x000000021e0d7220 */ /* 0x004fe20000400000 */
[C---:B------:R-:W-:Y:S02]  /*14b80*/  ISETP.GT.AND P6, PT, R0.reuse, 0x10, P0 ;  /* 0x000000100000780c */ /* 0x040fe400007c4270 */
[----:B------:R-:W-:Y:S01]  /*14b90*/  IADD3.X R7, R5, UR4, RZ, P3, !PT ;  /* 0x0000000405077c10 */ /* 0x000fe20009ffe4ff */
[----:B------:R-:W-:Y:S01]  /*14ba0*/  @P5 STG.E desc[UR36][R4.64+0x24], R29 ;  /* 0x0000241d04005986 */ /* 0x000fe2000c101924 */
[C---:B------:R-:W-:Y:S02]  /*14bb0*/  ISETP.GT.AND P4, PT, R0.reuse, 0x9, P0 ;  /* 0x000000090000780c */ /* 0x040fe40000784270 */
[C---:B------:R-:W-:Y:S01]  /*14bc0*/  ISETP.GT.AND P3, PT, R0.reuse, 0x10, P1 ;  /* 0x000000100000780c */ /* 0x040fe20000f64270 */
[----:B------:R2:W-:Y:S01]  /*14bd0*/  @P2 STG.E desc[UR36][R6.64+0x20], R13 ;  /* 0x0000200d06002986 */ /* 0x0005e2000c101924 */
[----:B------:R-:W-:-:S02]  /*14be0*/  ISETP.GT.AND P5, PT, R0, 0x11, P1 ;  /* 0x000000110000780c */ /* 0x000fc40000fa4270 */
[----:B------:R-:W-:Y:S01]  /*14bf0*/  ISETP.GT.AND P2, PT, R0, 0x11, P0 ;  /* 0x000000110000780c */ /* 0x000fe20000744270 */
[-C--:B------:R-:W-:Y:S01]  /*14c00*/  FMUL R31, R31, R2.reuse ;  /* 0x000000021f1f7220 */ /* 0x080fe20000400000 */
[-C--:B0-----:R-:W-:Y:S01]  /*14c10*/  FMUL R3, R32, R2.reuse ;  /* 0x0000000220037220 */ /* 0x081fe20000400000 */
[-C--:B------:R-:W-:Y:S01]  /*14c20*/  FMUL R33, R33, R2.reuse ;  /* 0x0000000221217220 */ /* 0x080fe20000400000 */
[-C--:B-1----:R-:W-:Y:S01]  /*14c30*/  FMUL R11, R34, R2.reuse ;  /* 0x00000002220b7220 */ /* 0x082fe20000400000 */
[----:B--2---:R-:W-:Y:S01]  /*14c40*/  @P6 IMAD.MOV.U32 R6, RZ, RZ, R8 ;  /* 0x000000ffff066224 */ /* 0x004fe200078e0008 */
[----:B------:R-:W-:Y:S01]  /*14c50*/  @P6 MOV R7, R9 ;  /* 0x0000000900076202 */ /* 0x000fe20000000f00 */
[----:B------:R-:W-:Y:S01]  /*14c60*/  @P4 STG.E desc[UR36][R8.64+0x24], R31 ;  /* 0x0000241f08004986 */ /* 0x000fe2000c101924 */
[----:B------:R-:W-:-:S03]  /*14c70*/  FMUL R35, R35, R2 ;  /* 0x0000000223237220 */ /* 0x000fc60000400000 */
[----:B------:R-:W-:Y:S04]  /*14c80*/  @P3 STG.E desc[UR36][R4.64+0x40], R3 ;  /* 0x0000400304003986 */ /* 0x000fe8000c101924 */
[----:B------:R-:W-:Y:S01]  /*14c90*/  @P5 STG.E desc[UR36][R4.64+0x44], R33 ;  /* 0x0000442104005986 */ /* 0x000fe2000c101924 */
[----:B------:R-:W-:-:S03]  /*14ca0*/  ISETP.GT.AND P5, PT, R0, 0x18, P0 ;  /* 0x000000180000780c */ /* 0x000fc600007a4270 */
[----:B------:R0:W-:Y:S01]  /*14cb0*/  @P6 STG.E desc[UR36][R6.64+0x40], R11 ;  /* 0x0000400b06006986 */ /* 0x0001e2000c101924 */
[C---:B------:R-:W-:Y:S02]  /*14cc0*/  ISETP.GT.AND P3, PT, R0.reuse, 0x18, P1 ;  /* 0x000000180000780c */ /* 0x040fe40000f64270 */
[----:B------:R-:W-:Y:S01]  /*14cd0*/  ISETP.GT.AND P4, PT, R0, 0x19, P1 ;  /* 0x000000190000780c */ /* 0x000fe20000f84270 */
[----:B0-----:R-:W-:Y:S01]  /*14ce0*/  @P2 IMAD.MOV.U32 R6, RZ, RZ, R8 ;  /* 0x000000ffff062224 */ /* 0x001fe200078e0008 */
[----:B------:R-:W-:-:S05]  /*14cf0*/  @P2 MOV R7, R9 ;  /* 0x0000000900072202 */ /* 0x000fca0000000f00 */
[----:B------:R0:W-:Y:S01]  /*14d00*/  @P2 STG.E desc[UR36][R6.64+0x44], R35 ;  /* 0x0000442306002986 */ /* 0x0001e2000c101924 */
[----:B------:R-:W-:Y:S01]  /*14d10*/  ISETP.GT.AND P2, PT, R0, 0x19, P0 ;  /* 0x000000190000780c */ /* 0x000fe20000744270 */
[-C--:B------:R-:W-:Y:S01]  /*14d20*/  FMUL R13, R36, R2.reuse ;  /* 0x00000002240d7220 */ /* 0x080fe20000400000 */
[-C--:B------:R-:W-:Y:S01]  /*14d30*/  FMUL R37, R37, R2.reuse ;  /* 0x0000000225257220 */ /* 0x080fe20000400000 */
[-C--:B------:R-:W-:Y:S01]  /*14d40*/  FMUL R3, R38, R2.reuse ;  /* 0x0000000226037220 */ /* 0x080fe20000400000 */
[C---:B------:R-:W-:Y:S02]  /*14d50*/  ISETP.GT.AND P6, PT, R0.reuse, 0x21, P1 ;  /* 0x000000210000780c */ /* 0x040fe40000fc4270 */
[----:B------:R-:W-:Y:S01]  /*14d60*/  @P3 STG.E desc[UR36][R4.64+0x60], R13 ;  /* 0x0000600d04003986 */ /* 0x000fe2000c101924 */
[--C-:B0-----:R-:W-:Y:S01]  /*14d70*/  @P5 IMAD.MOV.U32 R6, RZ, RZ, R8.reuse ;  /* 0x000000ffff065224 */ /* 0x101fe200078e0008 */
[-C--:B------:R-:W-:Y:S02]  /*14d80*/  @P5 MOV R7, R9.reuse ;  /* 0x0000000900075202 */ /* 0x080fe40000000f00 */
[----:B------:R-:W-:Y:S01]  /*14d90*/  @P4 STG.E desc[UR36][R4.64+0x64], R37 ;  /* 0x0000642504004986 */ /* 0x000fe2000c101924 */
[C---:B------:R-:W-:Y:S01]  /*14da0*/  ISETP.GT.AND P3, PT, R0.reuse, 0x20, P1 ;  /* 0x000000200000780c */ /* 0x040fe20000f64270 */
[-C--:B------:R-:W-:Y:S01]  /*14db0*/  FMUL R39, R39, R2.reuse ;  /* 0x0000000227277220 */ /* 0x080fe20000400000 */
[----:B------:R-:W-:Y:S01]  /*14dc0*/  ISETP.GT.AND P4, PT, R0, 0x20, P0 ;  /* 0x000000200000780c */ /* 0x000fe20000784270 */
[----:B------:R0:W-:Y:S01]  /*14dd0*/  @P5 STG.E desc[UR36][R6.64+0x60], R3 ;  /* 0x0000600306005986 */ /* 0x0001e2000c101924 */
[-C--:B------:R-:W-:Y:S01]  /*14de0*/  FMUL R11, R40, R2.reuse ;  /* 0x00000002280b7220 */ /* 0x080fe20000400000 */
[----:B------:R-:W-:Y:S01]  /*14df0*/  FMUL R41, R41, R2 ;  /* 0x0000000229297220 */ /* 0x000fe20000400000 */
[----:B0-----:R-:W-:Y:S01]  /*14e00*/  @P2 IMAD.MOV.U32 R6, RZ, RZ, R8 ;  /* 0x000000ffff062224 */ /* 0x001fe200078e0008 */
[----:B------:R-:W-:-:S05]  /*14e10*/  @P2 MOV R7, R9 ;  /* 0x0000000900072202 */ /* 0x000fca0000000f00 */
[----:B------:R0:W-:Y:S01]  /*14e20*/  @P2 STG.E desc[UR36][R6.64+0x64], R39 ;  /* 0x0000642706002986 */ /* 0x0001e2000c101924 */
[----:B------:R-:W-:Y:S01]  /*14e30*/  ISETP.GT.AND P2, PT, R0, 0x21, P0 ;  /* 0x000000210000780c */ /* 0x000fe20000744270 */
[----:B------:R-:W-:Y:S01]  /*14e40*/  FMUL R13, R42, R2 ;  /* 0x000000022a0d7220 */ /* 0x000fe20000400000 */
[C---:B------:R-:W-:Y:S01]  /*14e50*/  ISETP.GT.AND P5, PT, R0.reuse, 0x29, P1 ;  /* 0x000000290000780c */ /* 0x040fe20000fa4270 */
[----:B------:R1:W-:Y:S01]  /*14e60*/  @P3 STG.E desc[UR36][R4.64+0x80], R11 ;  /* 0x0000800b04003986 */ /* 0x0003e2000c101924 */
[----:B------:R-:W-:-:S03]  /*14e70*/  ISETP.GT.AND P3, PT, R0, 0x28, P1 ;  /* 0x000000280000780c */ /* 0x000fc60000f64270 */
[----:B------:R-:W-:Y:S01]  /*14e80*/  @P6 STG.E desc[UR36][R4.64+0x84], R41 ;  /* 0x0000842904006986 */ /* 0x000fe2000c101924 */
[----:B------:R-:W-:Y:S01]  /*14e90*/  ISETP.GT.AND P6, PT, R0, 0x28, P0 ;  /* 0x000000280000780c */ /* 0x000fe200007c4270 */
[----:B0-----:R-:W-:Y:S01]  /*14ea0*/  @P4 IMAD.MOV.U32 R6, RZ, RZ, R8 ;  /* 0x000000ffff064224 */ /* 0x001fe200078e0008 */
[----:B------:R-:W-:Y:S01]  /*14eb0*/  @P4 MOV R7, R9 ;  /* 0x0000000900074202 */ /* 0x000fe20000000f00 */
[-C--:B------:R-:W-:Y:S01]  /*14ec0*/  FMUL R43, R43, R2.reuse ;  /* 0x000000022b2b7220 */ /* 0x080fe20000400000 */
[----:B------:R-:W-:-:S03]  /*14ed0*/  FMUL R45, R45, R2 ;  /* 0x000000022d2d7220 */ /* 0x000fc60000400000 */
[----:B------:R0:W-:Y:S01]  /*14ee0*/  @P4 STG.E desc[UR36][R6.64+0x80], R13 ;  /* 0x0000800d06004986 */ /* 0x0001e2000c101924 */
[----:B------:R-:W-:Y:S01]  /*14ef0*/  ISETP.GT.AND P4, PT, R0, 0x29, P0 ;  /* 0x000000290000780c */ /* 0x000fe20000784270 */
[-C--:B------:R-:W-:Y:S01]  /*14f00*/  FMUL R3, R44, R2.reuse ;  /* 0x000000022c037220 */ /* 0x080fe20000400000 */
[----:B-1----:R-:W-:Y:S01]  /*14f10*/  FMUL R11, R46, R2 ;  /* 0x000000022e0b7220 */ /* 0x002fe20000400000 */
[----:B0-----:R-:W-:Y:S01]  /*14f20*/  @P2 IMAD.MOV.U32 R6, RZ, RZ, R8 ;  /* 0x000000ffff062224 */ /* 0x001fe200078e0008 */
[----:B------:R-:W-:-:S05]  /*14f30*/  @P2 MOV R7, R9 ;  /* 0x0000000900072202 */ /* 0x000fca0000000f00 */
[----:B------:R0:W-:Y:S04]  /*14f40*/  @P2 STG.E desc[UR36][R6.64+0x84], R43 ;  /* 0x0000842b06002986 */ /* 0x0001e8000c101924 */
[----:B------:R-:W-:Y:S01]  /*14f50*/  @P5 STG.E desc[UR36][R4.64+0xa4], R45 ;  /* 0x0000a42d04005986 */ /* 0x000fe2000c101924 */
[----:B------:R-:W-:-:S03]  /*14f60*/  ISETP.GT.AND P5, PT, R0, 0x31, P1 ;  /* 0x000000310000780c */ /* 0x000fc60000fa4270 */
[----:B------:R1:W-:Y:S01]  /*14f70*/  @P3 STG.E desc[UR36][R4.64+0xa0], R3 ;  /* 0x0000a00304003986 */ /* 0x0003e2000c101924 */
[C---:B------:R-:W-:Y:S01]  /*14f80*/  ISETP.GT.AND P3, PT, R0.reuse, 0x30, P0 ;  /* 0x000000300000780c */ /* 0x040fe20000764270 */
[--C-:B0-----:R-:W-:Y:S01]  /*14f90*/  @P6 IMAD.MOV.U32 R6, RZ, RZ, R8.reuse ;  /* 0x000000ffff066224 */ /* 0x101fe200078e0008 */
[-C--:B------:R-:W-:Y:S02]  /*14fa0*/  @P6 MOV R7, R9.reuse ;  /* 0x0000000900076202 */ /* 0x080fe40000000f00 */
[C---:B------:R-:W-:Y:S01]  /*14fb0*/  ISETP.GT.AND P2, PT, R0.reuse, 0x30, P1 ;  /* 0x000000300000780c */ /* 0x040fe20000f44270 */
[-C--:B------:R-:W-:Y:S02]  /*14fc0*/  FMUL R47, R47, R2.reuse ;  /* 0x000000022f2f7220 */ /* 0x080fe40000400000 */
[----:B------:R0:W-:Y:S01]  /*14fd0*/  @P6 STG.E desc[UR36][R6.64+0xa0], R11 ;  /* 0x0000a00b06006986 */ /* 0x0001e2000c101924 */
[-C--:B------:R-:W-:Y:S01]  /*14fe0*/  FMUL R49, R49, R2.reuse ;  /* 0x0000000231317220 */ /* 0x080fe20000400000 */
[----:B------:R-:W-:Y:S01]  /*14ff0*/  ISETP.GT.AND P6, PT, R0, 0x31, P0 ;  /* 0x000000310000780c */ /* 0x000fe200007c4270 */
[-C--:B------:R-:W-:Y:S01]  /*15000*/  FMUL R13, R48, R2.reuse ;  /* 0x00000002300d7220 */ /* 0x080fe20000400000 */
[----:B-1----:R-:W-:Y:S01]  /*15010*/  FMUL R3, R50, R2 ;  /* 0x0000000232037220 */ /* 0x002fe20000400000 */
[----:B0-----:R-:W-:Y:S01]  /*15020*/  @P4 IMAD.MOV.U32 R6, RZ, RZ, R8 ;  /* 0x000000ffff064224 */ /* 0x001fe200078e0008 */
[----:B------:R-:W-:-:S05]  /*15030*/  @P4 MOV R7, R9 ;  /* 0x0000000900074202 */ /* 0x000fca0000000f00 */
[----:B------:R0:W-:Y:S04]  /*15040*/  @P4 STG.E desc[UR36][R6.64+0xa4], R47 ;  /* 0x0000a42f06004986 */ /* 0x0001e8000c101924 */
[----:B------:R-:W-:Y:S01]  /*15050*/  @P5 STG.E desc[UR36][R4.64+0xc4], R49 ;  /* 0x0000c43104005986 */ /* 0x000fe2000c101924 */
[C---:B------:R-:W-:Y:S02]  /*15060*/  ISETP.GT.AND P5, PT, R0.reuse, 0x38, P0 ;  /* 0x000000380000780c */ /* 0x040fe400007a4270 */
[----:B------:R-:W-:Y:S01]  /*15070*/  ISETP.GT.AND P4, PT, R0, 0x38, P1 ;  /* 0x000000380000780c */ /* 0x000fe20000f84270 */
[----:B------:R1:W-:Y:S01]  /*15080*/  @P2 STG.E desc[UR36][R4.64+0xc0], R13 ;  /* 0x0000c00d04002986 */ /* 0x0003e2000c101924 */
[----:B0-----:R-:W-:Y:S01]  /*15090*/  @P3 IMAD.MOV.U32 R6, RZ, RZ, R8 ;  /* 0x000000ffff063224 */ /* 0x001fe200078e0008 */
[----:B------:R-:W-:-:S02]  /*150a0*/  @P3 MOV R7, R9 ;  /* 0x0000000900073202 */ /* 0x000fc40000000f00 */
[C---:B------:R-:W-:Y:S01]  /*150b0*/  ISETP.GT.AND P2, PT, R0.reuse, 0x39, P1 ;  /* 0x000000390000780c */ /* 0x040fe20000f44270 */
[-C--:B------:R-:W-:Y:S02]  /*150c0*/  FMUL R51, R51, R2.reuse ;  /* 0x0000000233337220 */ /* 0x080fe40000400000 */
[----:B------:R0:W-:Y:S01]  /*150d0*/  @P3 STG.E desc[UR36][R6.64+0xc0], R3 ;  /* 0x0000c00306003986 */ /* 0x0001e2000c101924 */
[----:B------:R-:W-:Y:S01]  /*150e0*/  ISETP.GT.AND P3, PT, R0, 0x39, P0 ;  /* 0x000000390000780c */ /* 0x000fe20000764270 */
[-C--:B------:R-:W-:Y:S01]  /*150f0*/  FMUL R11, R52, R2.reuse ;  /* 0x00000002340b7220 */ /* 0x080fe20000400000 */
[-C--:B------:R-:W-:Y:S01]  /*15100*/  FMUL R53, R53, R2.reuse ;  /* 0x0000000235357220 */ /* 0x080fe20000400000 */
[----:B-1----:R-:W-:Y:S01]  /*15110*/  FMUL R13, R54, R2 ;  /* 0x00000002360d7220 */ /* 0x002fe20000400000 */
[----:B0-----:R-:W-:Y:S01]  /*15120*/  @P6 IMAD.MOV.U32 R6, RZ, RZ, R8 ;  /* 0x000000ffff066224 */ /* 0x001fe200078e0008 */
[----:B------:R-:W-:-:S05]  /*15130*/  @P6 MOV R7, R9 ;  /* 0x0000000900076202 */ /* 0x000fca0000000f00 */
[----:B------:R0:W-:Y:S01]  /*15140*/  @P6 STG.E desc[UR36][R6.64+0xc4], R51 ;  /* 0x0000c43306006986 */ /* 0x0001e2000c101924 */
[C---:B------:R-:W-:Y:S01]  /*15150*/  ISETP.GT.AND P6, PT, R0.reuse, 0x41, P1 ;  /* 0x000000410000780c */ /* 0x040fe20000fc4270 */
[----:B------:R-:W-:Y:S02]  /*15160*/  FMUL R55, R55, R2 ;  /* 0x0000000237377220 */ /* 0x000fe40000400000 */
[----:B------:R-:W-:Y:S01]  /*15170*/  @P4 STG.E desc[UR36][R4.64+0xe0], R11 ;  /* 0x0000e00b04004986 */ /* 0x000fe2000c101924 */
[----:B------:R-:W-:-:S03]  /*15180*/  ISETP.GT.AND P4, PT, R0, 0x40, P1 ;  /* 0x000000400000780c */ /* 0x000fc60000f84270 */
[----:B------:R-:W-:Y:S01]  /*15190*/  @P2 STG.E desc[UR36][R4.64+0xe4], R53 ;  /* 0x0000e43504002986 */ /* 0x000fe2000c101924 */
[----:B0-----:R-:W-:Y:S01]  /*151a0*/  @P5 IMAD.MOV.U32 R6, RZ, RZ, R8 ;  /* 0x000000ffff065224 */ /* 0x001fe200078e0008 */
[----:B------:R-:W-:Y:S02]  /*151b0*/  @P5 MOV R7, R9 ;  /* 0x0000000900075202 */ /* 0x000fe40000000f00 */
[----:B------:R-:W-:-:S03]  /*151c0*/  ISETP.GT.AND P2, PT, R0, 0x40, P0 ;  /* 0x000000400000780c */ /* 0x000fc60000744270 */
[----:B------:R0:W-:Y:S01]  /*151d0*/  @P5 STG.E desc[UR36][R6.64+0xe0], R13 ;  /* 0x0000e00d06005986 */ /* 0x0001e2000c101924 */
[-C--:B------:R-:W-:Y:S01]  /*151e0*/  FMUL R57, R57, R2.reuse ;  /* 0x0000000239397220 */ /* 0x080fe20000400000 */
[----:B------:R-:W-:Y:S01]  /*151f0*/  FMUL R3, R56, R2 ;  /* 0x0000000238037220 */ /* 0x000fe20000400000 */
[----:B0-----:R-:W-:Y:S01]  /*15200*/  @P3 IMAD.MOV.U32 R6, RZ, RZ, R8 ;  /* 0x000000ffff063224 */ /* 0x001fe200078e0008 */
[----:B------:R-:W-:-:S05]  /*15210*/  @P3 MOV R7, R9 ;  /* 0x0000000900073202 */ /* 0x000fca0000000f00 */
[----:B------:R0:W-:Y:S01]  /*15220*/  @P3 STG.E desc[UR36][R6.64+0xe4], R55 ;  /* 0x0000e43706003986 */ /* 0x0001e2000c101924 */
[----:B------:R-:W-:Y:S01]  /*15230*/  ISETP.GT.AND P3, PT, R0, 0x41, P0 ;  /* 0x000000410000780c */ /* 0x000fe20000764270 */
[----:B------:R-:W-:Y:S02]  /*15240*/  FMUL R11, R58, R2 ;  /* 0x000000023a0b7220 */ /* 0x000fe40000400000 */
        /* <DEDUP_REMOVED lines=16> */
[----:B------:R-:W-:-:S03]  /*15350*/  FMUL R63, R63, R2 ;  /* 0x000000023f3f7220 */ /* 0x000fc60000400000 */
[----:B------:R-:W-:Y:S01]  /*15360*/  @P4 STG.E desc[UR36][R4.64+0x124], R61 ;  /* 0x0001243d04004986 */ /* 0x000fe2000c101924 */
[----:B------:R-:W-:-:S03]  /*15370*/  ISETP.GT.AND P4, PT, R0, 0x51, P1 ;  /* 0x000000510000780c */ /* 0x000fc60000f84270 */
[----:B------:R-:W-:Y:S01]  /*15380*/  @P5 STG.E desc[UR36][R4.64+0x120], R13 ;  /* 0x0001200d04005986 */ /* 0x000fe2000c101924 */
[----:B0-----:R-:W-:Y:S01]  /*15390*/  @P6 IMAD.MOV.U32 R6, RZ, RZ, R8 ;  /* 0x000000ffff066224 */ /* 0x001fe200078e0008 */
[----:B------:R-:W-:Y:S02]  /*153a0*/  @P6 MOV R7, R9 ;  /* 0x0000000900076202 */ /* 0x000fe40000000f00 */
[----:B------:R-:W-:-:S03]  /*153b0*/  ISETP.GT.AND P5, PT, R0, 0x50, P0 ;  /* 0x000000500000780c */ /* 0x000fc600007a4270 */
[----:B------:R0:W-:Y:S01]  /*153c0*/  @P6 STG.E desc[UR36][R6.64+0x120], R3 ;  /* 0x0001200306006986 */ /* 0x0001e2000c101924 */
[----:B------:R-:W-:Y:S01]  /*153d0*/  ISETP.GT.AND P3, PT, R0, 0x50, P1 ;  /* 0x000000500000780c */ /* 0x000fe20000f64270 */
[----:B------:R-:W-:Y:S01]  /*153e0*/  FMUL R65, R65, R2 ;  /* 0x0000000241417220 */ /* 0x000fe20000400000 */
[----:B0-----:R-:W-:Y:S01]  /*153f0*/  @P2 IMAD.MOV.U32 R6, RZ, RZ, R8 ;  /* 0x000000ffff062224 */ /* 0x001fe200078e0008 */
[----:B------:R-:W-:-:S05]  /*15400*/  @P2 MOV R7, R9 ;  /* 0x0000000900072202 */ /* 0x000fca0000000f00 */
[----:B------:R0:W-:Y:S01]  /*15410*/  @P2 STG.E desc[UR36][R6.64+0x124], R63 ;  /* 0x0001243f06002986 */ /* 0x0001e2000c101924 */
[----:B------:R-:W-:Y:S01]  /*15420*/  ISETP.GT.AND P2, PT, R0, 0x51, P0 ;  /* 0x000000510000780c */ /* 0x000fe20000744270 */
[-C--:B------:R-:W-:Y:S02]  /*15430*/  FMUL R11, R64, R2.reuse ;  /* 0x00000002400b7220 */ /* 0x080fe40000400000 */
[----:B------:R-:W-:Y:S01]  /*15440*/  @P4 STG.E desc[UR36][R4.64+0x144], R65 ;  /* 0x0001444104004986 */ /* 0x000fe2000c101924 */
[----:B------:R-:W-:Y:S01]  /*15450*/  ISETP.GT.AND P4, PT, R0, 0x58, P0 ;  /* 0x000000580000780c */ /* 0x000fe20000784270 */
[-C--:B------:R-:W-:Y:S01]  /*15460*/  FMUL R13, R66, R2.reuse ;  /* 0x00000002420d7220 */ /* 0x080fe20000400000 */
[C---:B------:R-:W-:Y:S01]  /*15470*/  ISETP.GT.AND P6, PT, R0.reuse, 0x59, P1 ;  /* 0x000000590000780c */ /* 0x040fe20000fc4270 */
[----:B------:R1:W-:Y:S01]  /*15480*/  @P3 STG.E desc[UR36][R4.64+0x140], R11 ;  /* 0x0001400b04003986 */ /* 0x0003e2000c101924 */
[----:B------:R-:W-:Y:S01]  /*15490*/  ISETP.GT.AND P3, PT, R0, 0x58, P1 ;  /* 0x000000580000780c */ /* 0x000fe20000f64270 */
[----:B0-----:R-:W-:Y:S01]  /*154a0*/  @P5 IMAD.MOV.U32 R6, RZ, RZ, R8 ;  /* 0x000000ffff065224 */ /* 0x001fe200078e0008 */
[----:B------:R-:W-:Y:S01]  /*154b0*/  @P5 MOV R7, R9 ;  /* 0x0000000900075202 */ /* 0x000fe20000000f00 */
[----:B------:R-:W-:-:S04]  /*154c0*/  FMUL R67, R67, R2 ;  /* 0x0000000243437220 */ /* 0x000fc80000400000 */
[----:B------:R0:W-:Y:S01]  /*154d0*/  @P5 STG.E desc[UR36][R6.64+0x140], R13 ;  /* 0x0001400d06005986 */ /* 0x0001e2000c101924 */
[-C--:B------:R-:W-:Y:S01]  /*154e0*/  FMUL R3, R68, R2.reuse ;  /* 0x0000000244037220 */ /* 0x080fe20000400000 */
[-C--:B------:R-:W-:Y:S01]  /*154f0*/  FMUL R69, R69, R2.reuse ;  /* 0x0000000245457220 */ /* 0x080fe20000400000 */
[----:B-1----:R-:W-:Y:S01]  /*15500*/  FMUL R11, R70, R2 ;  /* 0x00000002460b7220 */ /* 0x002fe20000400000 */
[----:B0-----:R-:W-:Y:S01]  /*15510*/  @P2 IMAD.MOV.U32 R6, RZ, RZ, R8 ;  /* 0x000000ffff062224 */ /* 0x001fe200078e0008 */
[----:B------:R-:W-:-:S05]  /*15520*/  @P2 MOV R7, R9 ;  /* 0x0000000900072202 */ /* 0x000fca0000000f00 */
[----:B------:R0:W-:Y:S01]  /*15530*/  @P2 STG.E desc[UR36][R6.64+0x144], R67 ;  /* 0x0001444306002986 */ /* 0x0001e2000c101924 */
[----:B------:R-:W-:-:S03]  /*15540*/  ISETP.GT.AND P2, PT, R0, 0x59, P0 ;  /* 0x000000590000780c */ /* 0x000fc60000744270 */
[----:B------:R-:W-:Y:S04]  /*15550*/  @P3 STG.E desc[UR36][R4.64+0x160], R3 ;  /* 0x0001600304003986 */ /* 0x000fe8000c101924 */
[----:B------:R-:W-:Y:S01]  /*15560*/  @P6 STG.E desc[UR36][R4.64+0x164], R69 ;  /* 0x0001644504006986 */ /* 0x000fe2000c101924 */
[----:B0-----:R-:W-:Y:S01]  /*15570*/  @P4 IMAD.MOV.U32 R6, RZ, RZ, R8 ;  /* 0x000000ffff064224 */ /* 0x001fe200078e0008 */
[----:B------:R-:W-:-:S05]  /*15580*/  @P4 MOV R7, R9 ;  /* 0x0000000900074202 */ /* 0x000fca0000000f00 */
[----:B------:R0:W-:Y:S01]  /*15590*/  @P4 STG.E desc[UR36][R6.64+0x160], R11 ;  /* 0x0001600b06004986 */ /* 0x0001e2000c101924 */
[C---:B------:R-:W-:Y:S02]  /*155a0*/  ISETP.GT.AND P4, PT, R0.reuse, 0x60, P0 ;  /* 0x000000600000780c */ /* 0x040fe40000784270 */
[C---:B------:R-:W-:Y:S02]  /*155b0*/  ISETP.GT.AND P5, PT, R0.reuse, 0x61, P1 ;  /* 0x000000610000780c */ /* 0x040fe40000fa4270 */
[C---:B------:R-:W-:Y:S01]  /*155c0*/  ISETP.GT.AND P3, PT, R0.reuse, 0x60, P1 ;  /* 0x000000600000780c */ /* 0x040fe20000f64270 */
[-C--:B------:R-:W-:Y:S01]  /*155d0*/  FMUL R71, R71, R2.reuse ;  /* 0x0000000247477220 */ /* 0x080fe20000400000 */
[----:B------:R-:W-:Y:S01]  /*155e0*/  ISETP.GT.AND P6, PT, R0, 0x61, P0 ;  /* 0x000000610000780c */ /* 0x000fe200007c4270 */
[-C--:B------:R-:W-:Y:S01]  /*155f0*/  FMUL R73, R73, R2.reuse ;  /* 0x0000000249497220 */ /* 0x080fe20000400000 */
[----:B0-----:R-:W-:Y:S01]  /*15600*/  @P2 IMAD.MOV.U32 R6, RZ, RZ, R8 ;  /* 0x000000ffff062224 */ /* 0x001fe200078e0008 */
[----:B------:R-:W-:Y:S01]  /*15610*/  @P2 MOV R7, R9 ;  /* 0x0000000900072202 */ /* 0x000fe20000000f00 */
[-C--:B------:R-:W-:Y:S01]  /*15620*/  FMUL R13, R72, R2.reuse ;  /* 0x00000002480d7220 */ /* 0x080fe20000400000 */
[----:B------:R-:W-:-:S03]  /*15630*/  FMUL R3, R74, R2 ;  /* 0x000000024a037220 */ /* 0x000fc60000400000 */
        /* <DEDUP_REMOVED lines=15> */
[-C--:B------:R-:W-:Y:S01]  /*15730*/  FMUL R11, R76, R2.reuse ;  /* 0x000000024c0b7220 */ /* 0x080fe20000400000 */
[----:B------:R-:W-:Y:S01]  /*15740*/  FMUL R13, R78, R2 ;  /* 0x000000024e0d7220 */ /* 0x000fe20000400000 */
        /* <DEDUP_REMOVED lines=16> */
[----:B------:R-:W-:Y:S01]  /*15850*/  ISETP.GT.AND P6, PT, R0, 0x79, P1 ;  /* 0x000000790000780c */ /* 0x000fe20000fc4270 */
[----:B------:R-:W-:Y:S02]  /*15860*/  FMUL R83, R83, R2 ;  /* 0x0000000253537220 */ /* 0x000fe40000400000 */
[----:B------:R-:W-:Y:S04]  /*15870*/  @P4 STG.E desc[UR36][R4.64+0x1c0], R3 ;  /* 0x0001c00304004986 */ /* 0x000fe8000c101924 */
[----:B------:R-:W-:Y:S01]  /*15880*/  @P2 STG.E desc[UR36][R4.64+0x1c4], R81 ;  /* 0x0001c45104002986 */ /* 0x000fe2000c101924 */
[----:B0-----:R-:W-:Y:S01]  /*15890*/  @P5 IMAD.MOV.U32 R6, RZ, RZ, R8 ;  /* 0x000000ffff065224 */ /* 0x001fe200078e0008 */
[----:B------:R-:W-:-:S02]  /*158a0*/  @P5 MOV R7, R9 ;  /* 0x0000000900075202 */ /* 0x000fc40000000f00 */
        /* <DEDUP_REMOVED lines=31> */
[----:B------:R-:W-:-:S05]  /*15aa0*/  @P6 MOV R7, R9 ;  /* 0x0000000900076202 */ /* 0x000fca0000000f00 */
        /* <DEDUP_REMOVED lines=76> */
[----:B------:R1:W-:Y:S01]  /*15f70*/  @P4 STG.E desc[UR36][R4.64+0x2a0], R3 ;  /* 0x0002a00304004986 */ /* 0x0003e2000c101924 */
[----:B------:R-:W-:-:S03]  /*15f80*/  ISETP.GT.AND P4, PT, R0, 0xb0, P1 ;  /* 0x000000b00000780c */ /* 0x000fc60000f84270 */
[----:B------:R-:W-:Y:S01]  /*15f90*/  @P2 STG.E desc[UR36][R4.64+0x2a4], R109 ;  /* 0x0002a46d04002986 */ /* 0x000fe2000c101924 */
[----:B0-----:R-:W-:Y:S01]  /*15fa0*/  @P5 IMAD.MOV.U32 R6, RZ, RZ, R8 ;  /* 0x000000ffff065224 */ /* 0x001fe200078e0008 */
[----:B------:R-:W-:Y:S02]  /*15fb0*/  @P5 MOV R7, R9 ;  /* 0x0000000900075202 */ /* 0x000fe40000000f00 */
[----:B------:R-:W-:-:S03]  /*15fc0*/  ISETP.GT.AND P2, PT, R0, 0xb0, P0 ;  /* 0x000000b00000780c */ /* 0x000fc60000744270 */
[----:B------:R0:W-:Y:S01]  /*15fd0*/  @P5 STG.E desc[UR36][R6.64+0x2a0], R13 ;  /* 0x0002a00d06005986 */ /* 0x0001e2000c101924 */
[-C--:B------:R-:W-:Y:S01]  /*15fe0*/  FMUL R113, R113, R2.reuse ;  /* 0x0000000271717220 */ /* 0x080fe20000400000 */
[----:B-1----:R-:W-:Y:S01]  /*15ff0*/  FMUL R3, R112, R2 ;  /* 0x0000000270037220 */ /* 0x002fe20000400000 */
        /* <DEDUP_REMOVED lines=9> */
[----:B0-----:R-:W-:Y:S01]  /*16090*/  @P2 IMAD.MOV.U32 R6, RZ, RZ, R8 ;  /* 0x000000ffff062224 */ /* 0x001fe200078e0008 */
[----:B------:R-:W-:Y:S02]  /*160a0*/  @P2 MOV R7, R9 ;  /* 0x0000000900072202 */ /* 0x000fe40000000f00 */
[C---:B------:R-:W-:Y:S01]  /*160b0*/  ISETP.GT.AND P5, PT, R0.reuse, 0xb8, P1 ;  /* 0x000000b80000780c */ /* 0x040fe20000fa4270 */
[-C--:B------:R-:W-:Y:S02]  /*160c0*/  FMUL R115, R115, R2.reuse ;  /* 0x0000000273737220 */ /* 0x080fe40000400000 */
[----:B------:R0:W-:Y:S01]  /*160d0*/  @P2 STG.E desc[UR36][R6.64+0x2c0], R11 ;  /* 0x0002c00b06002986 */ /* 0x0001e2000c101924 */
[----:B------:R-:W-:Y:S01]  /*160e0*/  ISETP.GT.AND P2, PT, R0, 0xb9, P0 ;  /* 0x000000b90000780c */ /* 0x000fe20000744270 */
[-C--:B------:R-:W-:Y:S01]  /*160f0*/  FMUL R117, R117, R2.reuse ;  /* 0x0000000275757220 */ /* 0x080fe20000400000 */
[-C--:B------:R-:W-:Y:S01]  /*16100*/  FMUL R13, R116, R2.reuse ;  /* 0x00000002740d7220 */ /* 0x080fe20000400000 */
[----:B-1----:R-:W-:Y:S01]  /*16110*/  FMUL R3, R118, R2 ;  /* 0x0000000276037220 */ /* 0x002fe20000400000 */
[----:B0-----:R-:W-:Y:S01]  /*16120*/  @P3 MOV R6, R8 ;  /* 0x0000000800063202 */ /* 0x001fe20000000f00 */
[----:B------:R-:W-:-:S05]  /*16130*/  @P3 IMAD.MOV.U32 R7, RZ, RZ, R9 ;  /* 0x000000ffff073224 */ /* 0x000fca00078e0009 */
[----:B------:R0:W-:Y:S01]  /*16140*/  @P3 STG.E desc[UR36][R6.64+0x2c4], R115 ;  /* 0x0002c47306003986 */ /* 0x0001e2000c101924 */
[----:B------:R-:W-:-:S03]  /*16150*/  FMUL R119, R119, R2 ;  /* 0x0000000277777220 */ /* 0x000fc60000400000 */
[----:B------:R-:W-:Y:S01]  /*16160*/  @P4 STG.E desc[UR36][R4.64+0x2e4], R117 ;  /* 0x0002e47504004986 */ /* 0x000fe2000c101924 */
[----:B------:R-:W-:-:S03]  /*16170*/  ISETP.GT.AND P4, PT, R0, 0xc1, P1 ;  /* 0x000000c10000780c */ /* 0x000fc60000f84270 */
[----:B------:R-:W-:Y:S01]  /*16180*/  @P5 STG.E desc[UR36][R4.64+0x2e0], R13 ;  /* 0x0002e00d04005986 */ /* 0x000fe2000c101924 */
[----:B0-----:R-:W-:Y:S02]  /*16190*/  @P6 MOV R6, R8 ;  /* 0x0000000800066202 */ /* 0x001fe40000000f00 */
        /* <DEDUP_REMOVED lines=12> */
[----:B------:R-:W-:Y:S01]  /*16260*/  FMUL R13, R122, R2 ;  /* 0x000000027a0d7220 */ /* 0x000fe20000400000 */
[C---:B------:R-:W-:Y:S01]  /*16270*/  ISETP.GT.AND P6, PT, R0.reuse, 0xc9, P1 ;  /* 0x000000c90000780c */ /* 0x040fe20000fc4270 */
[----:B------:R1:W-:Y:S01]  /*16280*/  @P3 STG.E desc[UR36][R4.64+0x300], R11 ;  /* 0x0003000b04003986 */ /* 0x0003e2000c101924 */
[----:B------:R-:W-:Y:S02]  /*16290*/  ISETP.GT.AND P3, PT, R0, 0xc8, P1 ;  /* 0x000000c80000780c */ /* 0x000fe40000f64270 */
[----:B0-----:R-:W-:Y:S01]  /*162a0*/  @P5 MOV R6, R8 ;  /* 0x0000000800065202 */ /* 0x001fe20000000f00 */
[----:B------:R-:W-:-:S02]  /*162b0*/  @P5 IMAD.MOV.U32 R7, RZ, RZ, R9 ;  /* 0x000000ffff075224 */ /* 0x000fc400078e0009 */
[----:B------:R-:W-:-:S03]  /*162c0*/  FMUL R123, R123, R2 ;  /* 0x000000027b7b7220 */ /* 0x000fc60000400000 */
[----:B------:R0:W-:Y:S01]  /*162d0*/  @P5 STG.E desc[UR36][R6.64+0x300], R13 ;  /* 0x0003000d06005986 */ /* 0x0001e2000c101924 */
[-C--:B------:R-:W-:Y:S01]  /*162e0*/  FMUL R3, R124, R2.reuse ;  /* 0x000000027c037220 */ /* 0x080fe20000400000 */
[-C--:B------:R-:W-:Y:S01]  /*162f0*/  FMUL R125, R125, R2.reuse ;  /* 0x000000027d7d7220 */ /* 0x080fe20000400000 */
[----:B-1----:R-:W-:Y:S01]  /*16300*/  FMUL R11, R126, R2 ;  /* 0x000000027e0b7220 */ /* 0x002fe20000400000 */
[----:B0-----:R-:W-:Y:S02]  /*16310*/  @P2 MOV R6, R8 ;  /* 0x0000000800062202 */ /* 0x001fe40000000f00 */
        /* <DEDUP_REMOVED lines=11> */
[----:B------:R-:W-:Y:S01]  /*163d0*/  FMUL R127, R127, R2 ;  /* 0x000000027f7f7220 */ /* 0x000fe20000400000 */
[----:B------:R-:W-:Y:S02]  /*163e0*/  ISETP.GT.AND P6, PT, R0, 0xd1, P0 ;  /* 0x000000d10000780c */ /* 0x000fe400007c4270 */
[----:B0-----:R-:W-:Y:S01]  /*163f0*/  @P2 MOV R6, R8 ;  /* 0x0000000800062202 */ /* 0x001fe20000000f00 */
[----:B------:R-:W-:-:S02]  /*16400*/  @P2 IMAD.MOV.U32 R7, RZ, RZ, R9 ;  /* 0x000000ffff072224 */ /* 0x000fc400078e0009 */
[-C--:B------:R-:W-:Y:S01]  /*16410*/  FMUL R13, R128, R2.reuse ;  /* 0x00000002800d7220 */ /* 0x080fe20000400000 */
[-C--:B------:R-:W-:Y:S01]  /*16420*/  FMUL R129, R129, R2.reuse ;  /* 0x0000000281817220 */ /* 0x080fe20000400000 */
[-C--:B------:R-:W-:Y:S01]  /*16430*/  FMUL R3, R130, R2.reuse ;  /* 0x0000000282037220 */ /* 0x080fe20000400000 */
        /* <DEDUP_REMOVED lines=16> */
[----:B------:R-:W-:Y:S01]  /*16540*/  ISETP.GT.AND P4, PT, R0, 0xe0, P1 ;  /* 0x000000e00000780c */ /* 0x000fe20000f84270 */
[----:B------:R-:W-:Y:S01]  /*16550*/  FMUL R13, R134, R2 ;  /* 0x00000002860d7220 */ /* 0x000fe20000400000 */
[----:B------:R-:W-:Y:S01]  /*16560*/  @P5 STG.E desc[UR36][R4.64+0x364], R133 ;  /* 0x0003648504005986 */ /* 0x000fe2000c101924 */
[----:B------:R-:W-:-:S03]  /*16570*/  ISETP.GT.AND P5, PT, R0, 0xe0, P0 ;  /* 0x000000e00000780c */ /* 0x000fc600007a4270 */
[----:B------:R1:W-:Y:S01]  /*16580*/  @P2 STG.E desc[UR36][R4.64+0x360], R11 ;  /* 0x0003600b04002986 */ /* 0x0003e2000c101924 */
[----:B0-----:R-:W-:Y:S01]  /*16590*/  @P3 MOV R6, R8 ;  /* 0x0000000800063202 */ /* 0x001fe20000000f00 */
[----:B------:R-:W-:Y:S01]  /*165a0*/  @P3 IMAD.MOV.U32 R7, RZ, RZ, R9 ;  /* 0x000000ffff073224 */ /* 0x000fe200078e0009 */
[----:B------:R-:W-:Y:S01]  /*165b0*/  ISETP.GT.AND P2, PT, R0, 0xe1, P1 ;  /* 0x000000e10000780c */ /* 0x000fe20000f44270 */
[-C--:B------:R-:W-:Y:S01]  /*165c0*/  FMUL R135, R135, R2.reuse ;  /* 0x0000000287877220 */ /* 0x080fe20000400000 */
[-C--:B------:R-:W-:Y:S02]  /*165d0*/  FMUL R3, R136, R2.reuse ;  /* 0x0000000288037220 */ /* 0x080fe40000400000 */
[----:B------:R0:W-:Y:S01]  /*165e0*/  @P3 STG.E desc[UR36][R6.64+0x360], R13 ;  /* 0x0003600d06003986 */ /* 0x0001e2000c101924 */
[----:B------:R-:W-:Y:S01]  /*165f0*/  ISETP.GT.AND P3, PT, R0, 0xe1, P0 ;  /* 0x000000e10000780c */ /* 0x000fe20000764270 */
[-C--:B------:R-:W-:Y:S01]  /*16600*/  FMUL R137, R137, R2.reuse ;  /* 0x0000000289897220 */ /* 0x080fe20000400000 */
[----:B-1----:R-:W-:Y:S01]  /*16610*/  FMUL R11, R138, R2 ;  /* 0x000000028a0b7220 */ /* 0x002fe20000400000 */
[----:B0-----:R-:W-:-:S02]  /*16620*/  @P6 MOV R6, R8 ;  /* 0x0000000800066202 */ /* 0x001fc40000000f00 */
[----:B------:R-:W-:-:S05]  /*16630*/  @P6 MOV R7, R9 ;  /* 0x0000000900076202 */ /* 0x000fca0000000f00 */
[----:B------:R0:W-:Y:S04]  /*16640*/  @P6 STG.E desc[UR36][R6.64+0x364], R135 ;  /* 0x0003648706006986 */ /* 0x0001e8000c101924 */
[----:B------:R1:W-:Y:S01]  /*16650*/  @P4 STG.E desc[UR36][R4.64+0x380], R3 ;  /* 0x0003800304004986 */ /* 0x0003e2000c101924 */
[C---:B------:R-:W-:Y:S02]  /*16660*/  ISETP.GT.AND P4, PT, R0.reuse, 0xe8, P0 ;  /* 0x000000e80000780c */ /* 0x040fe40000784270 */
[C---:B------:R-:W-:Y:S01]  /*16670*/  ISETP.GT.AND P6, PT, R0.reuse, 0xe9, P1 ;  /* 0x000000e90000780c */ /* 0x040fe20000fc4270 */
[----:B------:R-:W-:Y:S01]  /*16680*/  @P2 STG.E desc[UR36][R4.64+0x384], R137 ;  /* 0x0003848904002986 */ /* 0x000fe2000c101924 */
[----:B------:R-:W-:Y:S01]  /*16690*/  ISETP.GT.AND P2, PT, R0, 0xe8, P1 ;  /* 0x000000e80000780c */ /* 0x000fe20000f44270 */
[----:B0-----:R-:W-:Y:S01]  /*166a0*/  @P5 IMAD.MOV.U32 R6, RZ, RZ, R8 ;  /* 0x000000ffff065224 */ /* 0x001fe200078e0008 */
[----:B------:R-:W-:Y:S01]  /*166b0*/  @P5 MOV R7, R9 ;  /* 0x0000000900075202 */ /* 0x000fe20000000f00 */
[----:B------:R-:W-:-:S04]  /*166c0*/  FMUL R139, R139, R2 ;  /* 0x000000028b8b7220 */ /* 0x000fc80000400000 */
[----:B------:R0:W-:Y:S01]  /*166d0*/  @P5 STG.E desc[UR36][R6.64+0x380], R11 ;  /* 0x0003800b06005986 */ /* 0x0001e2000c101924 */
[----:B------:R-:W-:Y:S01]  /*166e0*/  ISETP.GT.AND P5, PT, R0, 0xe9, P0 ;  /* 0x000000e90000780c */ /* 0x000fe200007a4270 */
[-C--:B-1----:R-:W-:Y:S01]  /*166f0*/  FMUL R3, R140, R2.reuse ;  /* 0x000000028c037220 */ /* 0x082fe20000400000 */
[-C--:B------:R-:W-:Y:S01]  /*16700*/  FMUL R141, R141, R2.reuse ;  /* 0x000000028d8d7220 */ /* 0x080fe20000400000 */
[----:B------:R-:W-:Y:S01]  /*16710*/  FMUL R13, R142, R2 ;  /* 0x000000028e0d7220 */ /* 0x000fe20000400000 */
[----:B0-----:R-:W-:Y:S01]  /*16720*/  @P3 MOV R6, R8 ;  /* 0x0000000800063202 */ /* 0x001fe20000000f00 */
[----:B------:R-:W-:-:S05]  /*16730*/  @P3 IMAD.MOV.U32 R7, RZ, RZ, R9 ;  /* 0x000000ffff073224 */ /* 0x000fca00078e0009 */
[----:B------:R0:W-:Y:S01]  /*16740*/  @P3 STG.E desc[UR36][R6.64+0x384], R139 ;  /* 0x0003848b06003986 */ /* 0x0001e2000c101924 */
[----:B------:R-:W-:-:S03]  /*16750*/  ISETP.GT.AND P3, PT, R0, 0xf0, P1 ;  /* 0x000000f00000780c */ /* 0x000fc60000f64270 */
[----:B------:R-:W-:Y:S04]  /*16760*/  @P2 STG.E desc[UR36][R4.64+0x3a0], R3 ;  /* 0x0003a00304002986 */ /* 0x000fe8000c101924 */
[----:B------:R-:W-:Y:S01]  /*16770*/  @P6 STG.E desc[UR36][R4.64+0x3a4], R141 ;  /* 0x0003a48d04006986 */ /* 0x000fe2000c101924 */
[----:B0-----:R-:W-:Y:S02]  /*16780*/  @P4 MOV R6, R8 ;  /* 0x0000000800064202 */ /* 0x001fe40000000f00 */
[----:B------:R-:W-:-:S05]  /*16790*/  @P4 MOV R7, R9 ;  /* 0x0000000900074202 */ /* 0x000fca0000000f00 */
[----:B------:R0:W-:Y:S01]  /*167a0*/  @P4 STG.E desc[UR36][R6.64+0x3a0], R13 ;  /* 0x0003a00d06004986 */ /* 0x0001e2000c101924 */
[C---:B------:R-:W-:Y:S01]  /*167b0*/  ISETP.GT.AND P4, PT, R0.reuse, 0xf0, P0 ;  /* 0x000000f00000780c */ /* 0x040fe20000784270 */
[-C--:B------:R-:W-:Y:S01]  /*167c0*/  FMUL R143, R143, R2.reuse ;  /* 0x000000028f8f7220 */ /* 0x080fe20000400000 */
[----:B------:R-:W-:Y:S01]  /*167d0*/  ISETP.GT.AND P2, PT, R0, 0xf1, P1 ;  /* 0x000000f10000780c */ /* 0x000fe20000f44270 */
[-C--:B------:R-:W-:Y:S01]  /*167e0*/  FMUL R11, R144, R2.reuse ;  /* 0x00000002900b7220 */ /* 0x080fe20000400000 */
[----:B------:R-:W-:Y:S01]  /*167f0*/  ISETP.GT.AND P6, PT, R0, 0xf1, P0 ;  /* 0x000000f10000780c */ /* 0x000fe200007c4270 */
[----:B0-----:R-:W-:Y:S01]  /*16800*/  @P5 IMAD.MOV.U32 R6, RZ, RZ, R8 ;  /* 0x000000ffff065224 */ /* 0x001fe200078e0008 */
[----:B------:R-:W-:Y:S01]  /*16810*/  @P5 MOV R7, R9 ;  /* 0x0000000900075202 */ /* 0x000fe20000000f00 */
[----:B------:R-:W-:-:S04]  /*16820*/  FMUL R145, R145, R2 ;  /* 0x0000000291917220 */ /* 0x000fc80000400000 */
[----:B------:R0:W-:Y:S01]  /*16830*/  @P5 STG.E desc[UR36][R6.64+0x3a4], R143 ;  /* 0x0003a48f06005986 */ /* 0x0001e2000c101924 */
[----:B------:R-:W-:-:S03]  /*16840*/  ISETP.GT.AND P5, PT, R0, 0xf8, P0 ;  /* 0x000000f80000780c */ /* 0x000fc600007a4270 */
[----:B------:R1:W-:Y:S01]  /*16850*/  @P3 STG.E desc[UR36][R4.64+0x3c0], R11 ;  /* 0x0003c00b04003986 */ /* 0x0003e2000c101924 */
[----:B------:R-:W-:Y:S01]  /*16860*/  ISETP.GT.AND P3, PT, R0, 0xf8, P1 ;  /* 0x000000f80000780c */ /* 0x000fe20000f64270 */
[----:B------:R-:W-:Y:S01]  /*16870*/  FMUL R3, R146, R2 ;  /* 0x0000000292037220 */ /* 0x000fe20000400000 */
[C---:B------:R-:W-:Y:S01]  /*16880*/  ISETP.GT.AND P1, PT, R0.reuse, 0xf9, P1 ;  /* 0x000000f90000780c */ /* 0x040fe20000f24270 */
[----:B------:R-:W-:Y:S01]  /*16890*/  @P2 STG.E desc[UR36][R4.64+0x3c4], R145 ;  /* 0x0003c49104002986 */ /* 0x000fe2000c101924 */
[----:B0-----:R-:W-:Y:S01]  /*168a0*/  @P4 MOV R6, R8 ;  /* 0x0000000800064202 */ /* 0x001fe20000000f00 */
[----:B------:R-:W-:Y:S01]  /*168b0*/  @P4 IMAD.MOV.U32 R7, RZ, RZ, R9 ;  /* 0x000000ffff074224 */ /* 0x000fe200078e0009 */
[----:B------:R-:W-:Y:S01]  /*168c0*/  ISETP.GT.AND P0, PT, R0, 0xf9, P0 ;  /* 0x000000f90000780c */ /* 0x000fe20000704270 */
[-C--:B------:R-:W-:Y:S01]  /*168d0*/  FMUL R147, R147, R2.reuse ;  /* 0x0000000293937220 */ /* 0x080fe20000400000 */
[-C--:B------:R-:W-:Y:S02]  /*168e0*/  FMUL R13, R148, R2.reuse ;  /* 0x00000002940d7220 */ /* 0x080fe40000400000 */
[----:B------:R0:W-:Y:S01]  /*168f0*/  @P4 STG.E desc[UR36][R6.64+0x3c0], R3 ;  /* 0x0003c00306004986 */ /* 0x0001e2000c101924 */
[-C--:B------:R-:W-:Y:S01]  /*16900*/  FMUL R149, R149, R2.reuse ;  /* 0x0000000295957220 */ /* 0x080fe20000400000 */
[-C--:B-1----:R-:W-:Y:S01]  /*16910*/  FMUL R11, R150, R2.reuse ;  /* 0x00000002960b7220 */ /* 0x082fe20000400000 */
[----:B------:R-:W-:Y:S01]  /*16920*/  FMUL R151, R151, R2 ;  /* 0x0000000297977220 */ /* 0x000fe20000400000 */
[----:B0-----:R-:W-:-:S02]  /*16930*/  @P6 MOV R6, R8 ;  /* 0x0000000800066202 */ /* 0x001fc40000000f00 */
[----:B------:R-:W-:-:S05]  /*16940*/  @P6 MOV R7, R9 ;  /* 0x0000000900076202 */ /* 0x000fca0000000f00 */
[----:B------:R-:W-:Y:S04]  /*16950*/  @P6 STG.E desc[UR36][R6.64+0x3c4], R147 ;  /* 0x0003c49306006986 */ /* 0x000fe8000c101924 */
[----:B------:R-:W-:Y:S04]  /*16960*/  @P3 STG.E desc[UR36][R4.64+0x3e0], R13 ;  /* 0x0003e00d04003986 */ /* 0x000fe8000c101924 */
[----:B------:R0:W-:Y:S02]  /*16970*/  @P1 STG.E desc[UR36][R4.64+0x3e4], R149 ;  /* 0x0003e49504001986 */ /* 0x0001e4000c101924 */
[----:B0-----:R-:W-:Y:S01]  /*16980*/  @P5 IMAD.MOV.U32 R4, RZ, RZ, R8 ;  /* 0x000000ffff045224 */ /* 0x001fe200078e0008 */
[----:B------:R-:W-:-:S05]  /*16990*/  @P5 MOV R5, R9 ;  /* 0x0000000900055202 */ /* 0x000fca0000000f00 */
[----:B------:R0:W-:Y:S04]  /*169a0*/  @P5 STG.E desc[UR36][R4.64+0x3e0], R11 ;  /* 0x0003e00b04005986 */ /* 0x0001e8000c101924 */
[----:B------:R0:W-:Y:S02]  /*169b0*/  @P0 STG.E desc[UR36][R8.64+0x3e4], R151 ;  /* 0x0003e49708000986 */ /* 0x0001e4000c101924 */
.L_x_542:
[----:B------:R-:W-:Y:S05]  /*169c0*/  BSYNC B0 ;  /* 0x0000000000007941 */ /* 0x000fea0003800000 */
.L_x_34:
[----:B0-----:R-:W5:Y:S04]  /*169d0*/  LDL.LU R5, [R1+0x200] ;  /* 0x0002000001057983 */ /* 0x001f680000300800 */
[----:B------:R-:W5:Y:S01]  /*169e0*/  LDL.LU R4, [R1+0x204] ;  /* 0x0002040001047983 */ /* 0x000f620000300800 */
[----:B------:R-:W-:Y:S01]  /*169f0*/  ULDC UR4, c[0x0][0xc] ;  /* 0x0000030000047ab9 */ /* 0x000fe20000000800 */
[----:B------:R-:W-:Y:S01]  /*16a00*/  ULDC UR5, c[0x0][0x10] ;  /* 0x0000040000057ab9 */ /* 0x000fe20000000800 */
[----:B------:R-:W5:Y:S01]  /*16a10*/  LDC R3, c[0x0][0x14] ;  /* 0x00000500ff037b82 */ /* 0x000f620000000800 */
[----:B------:R-:W-:Y:S01]  /*16a20*/  UIMAD.WIDE.U32 UR4, UR4, UR5, URZ ;  /* 0x00000005040472a5 */ /* 0x000fe2000f8e003f */
[----:B------:R-:W-:Y:S01]  /*16a30*/  PRMT R0, RZ, 0x7610, R0 ;  /* 0x00007610ff007816 */ /* 0x000fe20000000000 */
[----:B------:R-:W-:Y:S01]  /*16a40*/  UMOV UR42, 0xffffffff ;  /* 0xffffffff002a7882 */ /* 0x000fe20000000000 */
[----:B------:R-:W-:-:S03]  /*16a50*/  UMOV UR43, 0xffffffff ;  /* 0xffffffff002b7882 */ /* 0x000fc60000000000 */
[----:B-----5:R-:W-:-:S04]  /*16a60*/  IMAD.WIDE.U32 R4, R3, UR4, R4 ;  /* 0x0000000403047c25 */ /* 0x020fc8000f8e0004 */
[----:B------:R-:W-:Y:S01]  /*16a70*/  IMAD R3, R3, UR5, RZ ;  /* 0x0000000503037c24 */ /* 0x000fe2000f8e02ff */
[----:B------:R-:W-:Y:S01]  /*16a80*/  ULDC.64 UR4, c[0x0][0x650] ;  /* 0x0001940000047ab9 */ /* 0x000fe20000000a00 */
[----:B------:R-:W-:Y:S01]  /*16a90*/  IMAD.MOV.U32 R7, RZ, RZ, R4 ;  /* 0x000000ffff077224 */ /* 0x000fe200078e0004 */
[----:B------:R-:W-:Y:S02]  /*16aa0*/  ISETP.GE.U32.AND P0, PT, R4, UR4, PT ;  /* 0x0000000404007c0c */ /* 0x000fe4000bf06070 */
[----:B------:R-:W-:-:S04]  /*16ab0*/  IADD3 R6, R5, R3, RZ ;  /* 0x0000000305067210 */ /* 0x000fc80007ffe0ff */
[----:B------:R-:W-:Y:S01]  /*16ac0*/  ISETP.GE.U32.AND.EX P0, PT, R6, UR5, PT, P0 ;  /* 0x0000000506007c0c */ /* 0x000fe2000bf06100 */
[----:B------:R0:W-:Y:S04]  /*16ad0*/  STL [R1+0x200], R6 ;  /* 0x0002000601007387 */ /* 0x0001e80000100800 */
[----:B------:R0:W-:Y:S08]  /*16ae0*/  STL [R1+0x204], R7 ;  /* 0x0002040701007387 */ /* 0x0001f00000100800 */
[----:B------:R-:W-:Y:S05]  /*16af0*/  @P0 BRA `(.L_x_543) ;  /* 0x0000000400880947 */ /* 0x000fea0003800000 */
[----:B------:R-:W5:Y:S01]  /*16b00*/  S2UR UR6, SR_CTAID.X ;  /* 0x00000000000679c3 */ /* 0x000f620000002500 */
[----:B------:R-:W-:Y:S01]  /*16b10*/  ULDC.64 UR12, c[0x0][0x628] ;  /* 0x00018a00000c7ab9 */ /* 0x000fe20000000a00 */
[----:B------:R-:W-:Y:S01]  /*16b20*/  ULDC UR4, c[0x0][0x150] ;  /* 0x0000540000047ab9 */ /* 0x000fe20000000800 */
[----:B------:R-:W-:Y:S01]  /*16b30*/  ISETP.NE.U32.AND P0, PT, RZ, UR12, PT ;  /* 0x0000000cff007c0c */ /* 0x000fe2000bf05070 */
[----:B------:R-:W-:Y:S01]  /*16b40*/  ULDC UR15, c[0x0][0x630] ;  /* 0x00018c00000f7ab9 */ /* 0x000fe20000000800 */
[C---:B------:R-:W-:Y:S01]  /*16b50*/  R2UR UR16, R7.reuse ;  /* 0x00000000071072ca */ /* 0x040fe200000e0000 */
[----:B------:R-:W-:Y:S01]  /*16b60*/  ULDC UR19, c[0x0][0x154] ;  /* 0x0000550000137ab9 */ /* 0x000fe20000000800 */
[----:B------:R-:W-:Y:S01]  /*16b70*/  ISETP.NE.AND.EX P0, PT, RZ, UR13, PT, P0 ;  /* 0x0000000dff007c0c */ /* 0x000fe2000bf05300 */
[----:B------:R-:W0:Y:S01]  /*16b80*/  S2UR UR18, SR_CTAID.Y ;  /* 0x00000000001279c3 */ /* 0x000e220000002600 */
[----:B------:R-:W-:Y:S02]  /*16b90*/  R2UR UR17, R6 ;  /* 0x00000000061172ca */ /* 0x000fe400000e0000 */
[----:B------:R-:W-:-:S02]  /*16ba0*/  R2UR UR10, R7 ;  /* 0x00000000070a72ca */ /* 0x000fc400000e0000 */
[----:B------:R-:W-:Y:S02]  /*16bb0*/  R2UR UR11, R6 ;  /* 0x00000000060b72ca */ /* 0x000fe400000e0000 */
[----:B-----5:R-:W-:-:S05]  /*16bc0*/  I2FP.F32.U32 R0, UR6 ;  /* 0x0000000600007c45 */ /* 0x020fca0008201000 */
[----:B------:R-:W-:-:S04]  /*16bd0*/  FMUL R0, R0, UR4 ;  /* 0x0000000400007c20 */ /* 0x000fc80008400000 */
[----:B------:R0:W0:Y:S01]  /*16be0*/  F2I.U32.TRUNC.NTZ R3, R0 ;  /* 0x0000000000037305 */ /* 0x000022000020f000 */
        /* <DEDUP_REMOVED lines=13> */
.L_x_544:
[----:B------:R-:W-:Y:S01]  /*16cc0*/  USHF.R.U64 UR43, UR10, UR15, UR11 ;  /* 0x0000000f0a2b7299 */ /* 0x000fe2000800120b */
[----:B0-----:R-:W-:Y:S01]  /*16cd0*/  I2FP.F32.U32 R0, UR18 ;  /* 0x0000001200007c45 */ /* 0x001fe20008201000 */
[----:B------:R-:W-:Y:S02]  /*16ce0*/  USHF.R.U32.HI UR4, URZ, UR15, UR11 ;  /* 0x0000000f3f047299 */ /* 0x000fe4000801160b */
[----:B------:R-:W-:Y:S02]  /*16cf0*/  UIADD3 UR10, UP0, URZ, -UR43, URZ ;  /* 0x8000002b3f0a7290 */ /* 0x000fe4000ff1e03f */
[----:B------:R-:W-:Y:S01]  /*16d00*/  FMUL R0, R0, UR19 ;  /* 0x0000001300007c20 */ /* 0x000fe20008400000 */
[----:B------:R-:W-:Y:S01]  /*16d10*/  ULDC.64 UR12, c[0x0][0x620] ;  /* 0x00018800000c7ab9 */ /* 0x000fe20000000a00 */
[----:B------:R-:W-:Y:S01]  /*16d20*/  UIADD3.X UR4, URZ, ~UR4, URZ, UP0, !UPT ;  /* 0x800000043f047290 */ /* 0x000fe200087fe43f */
[----:B------:R-:W-:Y:S01]  /*16d30*/  UMOV UR8, UR16 ;  /* 0x0000001000087c82 */ /* 0x000fe20008000000 */
[----:B------:R-:W-:-:S02]  /*16d40*/  UMOV UR9, UR17 ;  /* 0x0000001100097c82 */ /* 0x000fc40008000000 */
[----:B------:R-:W-:Y:S01]  /*16d50*/  UIMAD UR4, UR4, UR12, URZ ;  /* 0x0000000c040472a4 */ /* 0x000fe2000f8e023f */
[----:B------:R-:W0:Y:S01]  /*16d60*/  F2I.U32.TRUNC.NTZ R0, R0 ;  /* 0x0000000000007305 */ /* 0x000e22000020f000 */
[----:B------:R-:W-:Y:S01]  /*16d70*/  UIMAD.WIDE.U32 UR8, UR10, UR12, UR8 ;  /* 0x0000000c0a0872a5 */ /* 0x000fe2000f8e0008 */
[----:B------:R-:W-:Y:S01]  /*16d80*/  R2UR UR12, R3 ;  /* 0x00000000030c72ca */ /* 0x000fe200000e0000 */
[----:B------:R-:W-:Y:S01]  /*16d90*/  UIMAD UR10, UR10, UR13, UR4 ;  /* 0x0000000d0a0a72a4 */ /* 0x000fe2000f8e0204 */
[----:B------:R-:W-:Y:S01]  /*16da0*/  ULDC UR11, c[0x0][0x618] ;  /* 0x00018600000b7ab9 */ /* 0x000fe20000000800 */
[----:B------:R-:W-:Y:S02]  /*16db0*/  ULDC UR21, c[0x0][0x658] ;  /* 0x0001960000157ab9 */ /* 0x000fe40000000800 */
[----:B------:R-:W-:Y:S01]  /*16dc0*/  UIADD3 UR9, UR9, UR10, URZ ;  /* 0x0000000a09097290 */ /* 0x000fe2000fffe03f */
[----:B------:R-:W-:Y:S01]  /*16dd0*/  UMOV UR15, 0xffffffff ;  /* 0xffffffff000f7882 */ /* 0x000fe20000000000 */
[----:B------:R-:W-:Y:S01]  /*16de0*/  ULDC.64 UR4, c[0x0][0x640] ;  /* 0x0001900000047ab9 */ /* 0x000fe20000000a00 */
[----:B------:R-:W-:Y:S01]  /*16df0*/  USHF.L.U32 UR15, UR15, UR21, URZ ;  /* 0x000000150f0f7299 */ /* 0x000fe2000800063f */
[----:B------:R-:W-:Y:S01]  /*16e00*/  ISETP.NE.U32.AND P0, PT, RZ, UR4, PT ;  /* 0x00000004ff007c0c */ /* 0x000fe2000bf05070 */
[----:B------:R-:W-:-:S02]  /*16e10*/  USHF.R.U64 UR16, UR8, UR11, UR9 ;  /* 0x0000000b08107299 */ /* 0x000fc40008001209 */
[----:B------:R-:W-:Y:S01]  /*16e20*/  USHF.R.U32.HI UR8, URZ, UR11, UR9 ;  /* 0x0000000b3f087299 */ /* 0x000fe20008011609 */
[----:B0-----:R-:W-:Y:S01]  /*16e30*/  R2UR UR14, R0 ;  /* 0x00000000000e72ca */ /* 0x001fe200000e0000 */
[----:B------:R-:W-:Y:S01]  /*16e40*/  ULDC UR17, c[0x0][0x608] ;  /* 0x0001820000117ab9 */ /* 0x000fe20000000800 */
[----:B------:R-:W-:Y:S01]  /*16e50*/  ULOP3.LUT UR41, URZ, UR15, URZ, 0x33, !UPT ;  /* 0x0000000f3f297292 */ /* 0x000fe2000f8e333f */
[----:B------:R-:W-:Y:S01]  /*16e60*/  ISETP.NE.AND.EX P0, PT, RZ, UR5, PT, P0 ;  /* 0x00000005ff007c0c */ /* 0x000fe2000bf05300 */
[----:B------:R-:W-:Y:S02]  /*16e70*/  USHF.R.U64 UR15, UR16, UR17, UR8 ;  /* 0x00000011100f7299 */ /* 0x000fe40008001208 */
[----:B------:R-:W-:Y:S02]  /*16e80*/  USHF.R.U32.HI UR8, URZ, UR17, UR8 ;  /* 0x000000113f087299 */ /* 0x000fe40008011608 */
[----:B------:R-:W-:Y:S02]  /*16e90*/  UIADD3 UR12, -UR12, URZ, URZ ;  /* 0x0000003f0c0c7290 */ /* 0x000fe4000fffe13f */
[----:B------:R-:W-:Y:S01]  /*16ea0*/  USHF.R.U64 UR17, UR15, UR21, UR8 ;  /* 0x000000150f117299 */ /* 0x000fe20008001208 */
[----:B------:R-:W-:Y:S01]  /*16eb0*/  UMOV UR19, 0x1 ;  /* 0x0000000100137882 */ /* 0x000fe20000000000 */
[----:B------:R-:W-:Y:S01]  /*16ec0*/  ULDC UR13, c[0x0][0x144] ;  /* 0x00005100000d7ab9 */ /* 0x000fe20000000800 */
[----:B------:R-:W-:Y:S01]  /*16ed0*/  ULDC UR7, c[0x0][0x600] ;  /* 0x0001800000077ab9 */ /* 0x000fe20000000800 */
[----:B------:R-:W-:-:S02]  /*16ee0*/  USHF.L.U32 UR24, UR19, UR21, URZ ;  /* 0x0000001513187299 */ /* 0x000fc4000800063f */
[----:B------:R-:W-:Y:S02]  /*16ef0*/  USHF.R.U32.HI UR8, URZ, UR21, UR8 ;  /* 0x000000153f087299 */ /* 0x000fe40008011608 */
[----:B------:R-:W-:Y:S02]  /*16f00*/  UIMAD UR21, UR13, UR12, UR6 ;  /* 0x0000000c0d1572a4 */ /* 0x000fe4000f8e0206 */
[----:B------:R-:W-:Y:S02]  /*16f10*/  UIADD3 UR20, UR7, -0x1, URZ ;  /* 0xffffffff07147890 */ /* 0x000fe4000fffe03f */
[----:B------:R-:W-:Y:S01]  /*16f20*/  UIADD3 UR19, -UR14, URZ, URZ ;  /* 0x0000003f0e137290 */ /* 0x000fe2000fffe13f */
[----:B------:R-:W-:Y:S01]  /*16f30*/  ULDC UR25, c[0x0][0x148] ;  /* 0x0000520000197ab9 */ /* 0x000fe20000000800 */
[----:B------:R-:W-:Y:S01]  /*16f40*/  ULDC UR22, c[0x0][0x648] ;  /* 0x0001920000167ab9 */ /* 0x000fe20000000800 */
[----:B------:R-:W-:Y:S01]  /*16f50*/  ULDC UR23, c[0x0][0x638] ;  /* 0x00018e0000177ab9 */ /* 0x000fe20000000800 */
        /* <DEDUP_REMOVED lines=14> */
.L_x_545:
[----:B------:R-:W-:Y:S01]  /*17040*/  UISETP.NE.AND UP0, UPT, UR45, URZ, UPT ;  /* 0x0000003f2d00728c */ /* 0x000fe2000bf05270 */
[----:B------:R-:W-:Y:S01]  /*17050*/  MOV R0, 0x1 ;  /* 0x0000000100007802 */ /* 0x000fe20000000f00 */
[----:B------:R-:W-:Y:S02]  /*17060*/  USHF.R.U64 UR4, UR6, UR22, UR8 ;  /* 0x0000001606047299 */ /* 0x000fe40008001208 */
[----:B------:R-:W-:Y:S02]  /*17070*/  ULOP3.LUT UR41, UR15, UR41, URZ, 0xc0, !UPT ;  /* 0x000000290f297292 */ /* 0x000fe4000f8ec03f */
[----:B------:R-:W-:Y:S02]  /*17080*/  UIADD3 UR5, -UR4, URZ, URZ ;  /* 0x0000003f04057290 */ /* 0x000fe4000fffe13f */
[----:B------:R-:W-:Y:S02]  /*17090*/  UIMAD UR41, UR24, UR4, UR41 ;  /* 0x00000004182972a4 */ /* 0x000fe4000f8e0229 */
[----:B------:R-:W-:-:S02]  /*170a0*/  ULOP3.LUT UR16, UR16, UR20, URZ, 0xc0, !UPT ;  /* 0x0000001410107292 */ /* 0x000fc4000f8ec03f */
[----:B------:R-:W-:Y:S02]  /*170b0*/  @UP0 UIMAD UR21, UR25, UR19, UR18 ;  /* 0x00000013191502a4 */ /* 0x000fe4000f8e0212 */
[----:B------:R-:W-:-:S03]  /*170c0*/  UIMAD UR4, UR5, UR23, UR17 ;  /* 0x00000017050472a4 */ /* 0x000fc6000f8e0211 */
[----:B------:R-:W-:Y:S01]  /*170d0*/  ULDC UR5, c[0x0][0x610] ;  /* 0x0001840000057ab9 */ /* 0x000fe20000000800 */
[----:B------:R-:W-:Y:S02]  /*170e0*/  UIMAD UR4, UR4, UR7, UR16 ;  /* 0x00000007040472a4 */ /* 0x000fe4000f8e0210 */
[----:B------:R-:W-:-:S04]  /*170f0*/  UIMAD UR41, UR41, UR5, UR21 ;  /* 0x00000005292972a4 */ /* 0x000fc8000f8e0215 */
[----:B------:R-:W-:Y:S02]  /*17100*/  USEL UR42, UR4, UR41, !UP0 ;  /* 0x00000029042a7287 */ /* 0x000fe4000c000000 */
[----:B------:R-:W-:-:S12]  /*17110*/  USEL UR41, UR41, UR4, !UP0 ;  /* 0x0000000429297287 */ /* 0x000fd8000c000000 */
.L_x_543:
[----:B------:R-:W-:-:S13]  /*17120*/  LOP3.LUT P0, RZ, R0, 0xff, RZ, 0xc0, !PT ;  /* 0x000000ff00ff7812 */ /* 0x000fda000780c0ff */
[----:B------:R-:W-:Y:S05]  /*17130*/  @P0 BRA `(.L_x_546) ;  /* 0xfffffea000940947 */ /* 0x000fea000383ffff */
[----:B------:R-:W-:Y:S05]  /*17140*/  EXIT ;  /* 0x000000000000794d */ /* 0x000fea0003800000 */
.L_x_7:
[----:B------:R-:W2:Y:S01]  /*17150*/  LDL R5, [R1+0x204] ;  /* 0x0002040001057983 */ /* 0x000ea20000100800 */
[----:B------:R-:W-:-:S03]  /*17160*/  ULDC.64 UR4, c[0x0][0x650] ;  /* 0x0001940000047ab9 */ /* 0x000fc60000000a00 */
[----:B------:R-:W3:Y:S01]  /*17170*/  LDL R4, [R1+0x200] ;  /* 0x0002000001047983 */ /* 0x000ee20000100800 */
[----:B------:R-:W-:Y:S01]  /*17180*/  PRMT R0, RZ, 0x7610, R0 ;  /* 0x00007610ff007816 */ /* 0x000fe20000000000 */
[----:B------:R-:W-:Y:S01]  /*17190*/  IMAD.MOV.U32 R3, RZ, RZ, -0x1 ;  /* 0xffffffffff037424 */ /* 0x000fe200078e00ff */
[----:B------:R-:W-:Y:S02]  /*171a0*/  MOV R2, 0xffffffff ;  /* 0xffffffff00027802 */ /* 0x000fe40000000f00 */
[----:B------:R-:W-:Y:S02]  /*171b0*/  MOV R9, 0xffffffff ;  /* 0xffffffff00097802 */ /* 0x000fe40000000f00 */
[----:B--2---:R-:W-:-:S04]  /*171c0*/  ISETP.GE.U32.AND P0, PT, R5, UR4, PT ;  /* 0x0000000405007c0c */ /* 0x004fc8000bf06070 */
[----:B---3--:R-:W-:-:S13]  /*171d0*/  ISETP.GE.U32.AND.EX P0, PT, R4, UR5, PT, P0 ;  /* 0x0000000504007c0c */ /* 0x008fda000bf06100 */
        /* <DEDUP_REMOVED lines=21> */
.L_x_548:
[----:B------:R-:W-:Y:S01]  /*17330*/  USHF.R.U64 UR4, UR14, UR19, UR15 ;  /* 0x000000130e047299 */ /* 0x000fe2000800120f */
[----:B------:R-:W-:Y:S01]  /*17340*/  R2UR UR7, R4 ;  /* 0x00000000040772ca */ /* 0x000fe200000e0000 */
[----:B------:R-:W-:Y:S02]  /*17350*/  USHF.R.U32.HI UR5, URZ, UR19, UR15 ;  /* 0x000000133f057299 */ /* 0x000fe4000801160f */
[----:B------:R-:W-:Y:S01]  /*17360*/  UIADD3 UR13, UP0, URZ, -UR4, URZ ;  /* 0x800000043f0d7290 */ /* 0x000fe2000ff1e03f */
[----:B------:R-:W-:Y:S01]  /*17370*/  ULDC.64 UR14, c[0x0][0x620] ;  /* 0x00018800000e7ab9 */ /* 0x000fe20000000a00 */
[----:B------:R-:W-:Y:S02]  /*17380*/  UMOV UR6, UR20 ;  /* 0x0000001400067c82 */ /* 0x000fe40008000000 */
[----:B------:R-:W-:Y:S02]  /*17390*/  UIADD3.X UR5, URZ, ~UR5, URZ, UP0, !UPT ;  /* 0x800000053f057290 */ /* 0x000fe400087fe43f */
[----:B------:R-:W-:-:S02]  /*173a0*/  UISETP.NE.AND UP1, UPT, UR45, URZ, UPT ;  /* 0x0000003f2d00728c */ /* 0x000fc4000bf25270 */
[----:B------:R-:W-:Y:S02]  /*173b0*/  UIMAD UR5, UR5, UR14, URZ ;  /* 0x0000000e050572a4 */ /* 0x000fe4000f8e023f */
[----:B------:R-:W-:Y:S02]  /*173c0*/  UIMAD.WIDE.U32 UR6, UR13, UR14, UR6 ;  /* 0x0000000e0d0672a5 */ /* 0x000fe4000f8e0006 */
[----:B------:R-:W-:Y:S01]  /*173d0*/  UIMAD UR5, UR13, UR15, UR5 ;  /* 0x0000000f0d0572a4 */ /* 0x000fe2000f8e0205 */
[----:B------:R-:W-:Y:S02]  /*173e0*/  ULDC UR14, c[0x0][0x608] ;  /* 0x00018200000e7ab9 */ /* 0x000fe40000000800 */
[----:B------:R-:W-:Y:S01]  /*173f0*/  ULDC UR13, c[0x0][0x618] ;  /* 0x00018600000d7ab9 */ /* 0x000fe20000000800 */
[----:B------:R-:W-:Y:S01]  /*17400*/  UIADD3 UR5, UR7, UR5, URZ ;  /* 0x0000000507057290 */ /* 0x000fe2000fffe03f */
[----:B------:R-:W-:Y:S01]  /*17410*/  ULDC UR22, c[0x0][0x658] ;  /* 0x0001960000167ab9 */ /* 0x000fe20000000800 */
[----:B------:R-:W-:-:S02]  /*17420*/  @UP1 UIMAD UR8, UR11, UR12, UR10 ;  /* 0x0000000c0b0812a4 */ /* 0x000fc4000f8e020a */
[----:B------:R-:W-:Y:S02]  /*17430*/  USHF.R.U64 UR17, UR6, UR13, UR5 ;  /* 0x0000000d06117299 */ /* 0x000fe40008001205 */
[----:B------:R-:W-:Y:S01]  /*17440*/  USHF.R.U32.HI UR5, URZ, UR13, UR5 ;  /* 0x0000000d3f057299 */ /* 0x000fe20008011605 */
[----:B------:R-:W-:Y:S01]  /*17450*/  ULDC.64 UR6, c[0x0][0x640] ;  /* 0x0001900000067ab9 */ /* 0x000fe20000000a00 */
[----:B------:R-:W-:Y:S01]  /*17460*/  UMOV UR10, 0xffffffff ;  /* 0xffffffff000a7882 */ /* 0x000fe20000000000 */
[----:B------:R-:W-:Y:S01]  /*17470*/  ISETP.NE.U32.AND P0, PT, RZ, UR6, PT ;  /* 0x00000006ff007c0c */ /* 0x000fe2000bf05070 */
[----:B------:R-:W-:Y:S02]  /*17480*/  USHF.R.U64 UR18, UR17, UR14, UR5 ;  /* 0x0000000e11127299 */ /* 0x000fe40008001205 */
[----:B------:R-:W-:Y:S01]  /*17490*/  USHF.R.U32.HI UR5, URZ, UR14, UR5 ;  /* 0x0000000e3f057299 */ /* 0x000fe20008011605 */
[----:B------:R-:W-:Y:S01]  /*174a0*/  ISETP.NE.AND.EX P0, PT, RZ, UR7, PT, P0 ;  /* 0x00000007ff007c0c */ /* 0x000fe2000bf05300 */
[----:B------:R-:W-:-:S02]  /*174b0*/  USHF.L.U32 UR11, UR10, UR22, URZ ;  /* 0x000000160a0b7299 */ /* 0x000fc4000800063f */
[----:B------:R-:W-:Y:S01]  /*174c0*/  USHF.R.U64 UR19, UR18, UR22, UR5 ;  /* 0x0000001612137299 */ /* 0x000fe20008001205 */
[----:B------:R-:W-:Y:S01]  /*174d0*/  ULDC UR20, c[0x0][0x600] ;  /* 0x0001800000147ab9 */ /* 0x000fe20000000800 */
[----:B------:R-:W-:Y:S02]  /*174e0*/  USHF.R.U32.HI UR10, URZ, UR22, UR5 ;  /* 0x000000163f0a7299 */ /* 0x000fe40008011605 */
[----:B------:R-:W-:Y:S02]  /*174f0*/  UIADD3 UR21, UR20, -0x1, URZ ;  /* 0xffffffff14157890 */ /* 0x000fe4000fffe03f */
[----:B------:R-:W-:Y:S01]  /*17500*/  ULOP3.LUT UR26, URZ, UR11, URZ, 0x33, !UPT ;  /* 0x0000000b3f1a7292 */ /* 0x000fe2000f8e333f */
        /* <DEDUP_REMOVED lines=17> */
.L_x_549:
[----:B------:R-:W-:Y:S01]  /*17620*/  USHF.R.U64 UR6, UR5, UR23, UR10 ;  /* 0x0000001705067299 */ /* 0x000fe2000800120a */
[----:B------:R-:W-:Y:S01]  /*17630*/  MOV R0, 0x1 ;  /* 0x0000000100007802 */ /* 0x000fe20000000f00 */
[----:B------:R-:W-:Y:S01]  /*17640*/  USHF.L.U32 UR25, UR25, UR22, URZ ;  /* 0x0000001619197299 */ /* 0x000fe2000800063f */
[----:B------:R-:W-:Y:S01]  /*17650*/  IMAD.U32 R9, RZ, RZ, UR4 ;  /* 0x00000004ff097e24 */ /* 0x000fe2000f8e00ff */
[----:B------:R-:W-:Y:S02]  /*17660*/  ULOP3.LUT UR5, UR18, UR26, URZ, 0xc0, !UPT ;  /* 0x0000001a12057292 */ /* 0x000fe4000f8ec03f */
[----:B------:R-:W-:Y:S02]  /*17670*/  UIADD3 UR7, -UR6, URZ, URZ ;  /* 0x0000003f06077290 */ /* 0x000fe4000fffe13f */
[----:B------:R-:W-:Y:S02]  /*17680*/  UIMAD UR6, UR25, UR6, UR5 ;  /* 0x00000006190672a4 */ /* 0x000fe4000f8e0205 */
[----:B------:R-:W-:-:S02]  /*17690*/  ULOP3.LUT UR17, UR17, UR21, URZ, 0xc0, !UPT ;  /* 0x0000001511117292 */ /* 0x000fc4000f8ec03f */
[----:B------:R-:W-:Y:S02]  /*176a0*/  UIMAD UR5, UR7, UR24, UR19 ;  /* 0x00000018070572a4 */ /* 0x000fe4000f8e0213 */
[----:B------:R-:W-:Y:S01]  /*176b0*/  UISETP.NE.AND UP0, UPT, UR45, URZ, UPT ;  /* 0x0000003f2d00728c */ /* 0x000fe2000bf05270 */
[----:B------:R-:W-:Y:S01]  /*176c0*/  ULDC UR7, c[0x0][0x610] ;  /* 0x0001840000077ab9 */ /* 0x000fe20000000800 */
[----:B------:R-:W-:Y:S02]  /*176d0*/  UIMAD UR5, UR5, UR20, UR17 ;  /* 0x00000014050572a4 */ /* 0x000fe4000f8e0211 */
[----:B------:R-:W-:-:S04]  /*176e0*/  UIMAD UR8, UR6, UR7, UR8 ;  /* 0x00000007060872a4 */ /* 0x000fc8000f8e0208 */
[----:B------:R-:W-:Y:S02]  /*176f0*/  USEL UR6, UR5, UR8, !UP0 ;  /* 0x0000000805067287 */ /* 0x000fe4000c000000 */
[----:B------:R-:W-:-:S04]  /*17700*/  USEL UR8, UR8, UR5, !UP0 ;  /* 0x0000000508087287 */ /* 0x000fc8000c000000 */
[----:B------:R-:W-:Y:S02]  /*17710*/  MOV R3, UR6 ;  /* 0x0000000600037c02 */ /* 0x000fe40008000f00 */
[----:B------:R-:W-:-:S07]  /*17720*/  MOV R2, UR8 ;  /* 0x0000000800027c02 */ /* 0x000fce0008000f00 */
.L_x_547:
[----:B------:R-:W-:-:S08]  /*17730*/  NOP ;  /* 0x0000000000007918 */ /* 0x000fd00000000000 */
[----:B0-----:R-:W0:-:S00]  /*17740*/  USETMAXREG.DEALLOC.CTAPOOL 0x18 ;  /* 0x00000018000079c8 */ /* 0x001e0000080e0500 */
[----:B------:R-:W-:-:S13]  /*17750*/  ISETP.NE.AND P0, PT, RZ, UR9, PT ;  /* 0x00000009ff007c0c */ /* 0x000fda000bf05270 */
[----:B------:R-:W-:Y:S05]  /*17760*/  @P0 EXIT ;  /* 0x000000000000094d */ /* 0x000fea0003800000 */
[----:B0-----:R-:W-:Y:S01]  /*17770*/  LOP3.LUT P0, RZ, R0, 0xff, RZ, 0xc0, !PT ;  /* 0x000000ff00ff7812 */ /* 0x001fe2000780c0ff */
[----:B------:R-:W-:Y:S01]  /*17780*/  IMAD.MOV.U32 R0, RZ, RZ, 0x1 ;  /* 0x00000001ff007424 */ /* 0x000fe200078e00ff */
[----:B------:R-:W-:-:S11]  /*17790*/  MOV R6, RZ ;  /* 0x000000ff00067202 */ /* 0x000fd60000000f00 */
[----:B------:R-:W-:Y:S05]  /*177a0*/  @!P0 BRA `(.L_x_550) ;  /* 0x0000000c00b08947 */ /* 0x000fea0003800000 */
[----:B------:R-:W0:Y:S01]  /*177b0*/  S2UR UR6, SR_CgaCtaId ;  /* 0x00000000000679c3 */ /* 0x000e220000008800 */
[----:B------:R-:W-:Y:S01]  /*177c0*/  ULDC UR4, c[0x0][0x28c] ;  /* 0x0000a30000047ab9 */ /* 0x000fe20000000800 */
[----:B------:R-:W-:Y:S01]  /*177d0*/  ULDC UR5, c[0x0][0x600] ;  /* 0x0001800000057ab9 */ /* 0x000fe20000000800 */
[----:B------:R-:W-:Y:S01]  /*177e0*/  UIADD3 UR11, UR4, 0x1f, URZ ;  /* 0x0000001f040b7890 */ /* 0x000fe2000fffe03f */
[----:B------:R-:W-:Y:S01]  /*177f0*/  BSSY B0, `(.L_x_550) ;  /* 0x00000e7000007945 */ /* 0x000fe20003800000 */
[----:B------:R-:W-:Y:S01]  /*17800*/  ULDC UR9, c[0x0][0x658] ;  /* 0x0001960000097ab9 */ /* 0x000fe20000000800 */
[----:B------:R-:W-:Y:S01]  /*17810*/  UMOV UR10, 0xffffffff ;  /* 0xffffffff000a7882 */ /* 0x000fe20000000000 */
[----:B------:R-:W-:Y:S01]  /*17820*/  UMOV UR14, 0x1 ;  /* 0x00000001000e7882 */ /* 0x000fe20000000000 */
[----:B------:R-:W-:Y:S01]  /*17830*/  USHF.R.S32.HI UR12, URZ, 0x1f, UR11 ;  /* 0x0000001f3f0c7899 */ /* 0x000fe2000801140b */
[----:B------:R-:W-:Y:S01]  /*17840*/  MOV R8, 0x1 ;  /* 0x0000000100087802 */ /* 0x000fe20000000f00 */
[----:B------:R-:W-:Y:S01]  /*17850*/  ULDC UR7, c[0x0][0xc] ;  /* 0x0000030000077ab9 */ /* 0x000fe20000000800 */
[----:B------:R-:W-:Y:S01]  /*17860*/  UIADD3 UR4, UR5, -0x1, URZ ;  /* 0xffffffff05047890 */ /* 0x000fe2000fffe03f */
[----:B------:R-:W-:Y:S01]  /*17870*/  IMAD.MOV.U32 R0, RZ, RZ, 0x1 ;  /* 0x00000001ff007424 */ /* 0x000fe200078e00ff */
[----:B------:R-:W-:Y:S01]  /*17880*/  USHF.L.U32 UR16, UR10, UR9, URZ ;  /* 0x000000090a107299 */ /* 0x000fe2000800063f */
[----:B------:R-:W-:Y:S01]  /*17890*/  MOV R6, RZ ;  /* 0x000000ff00067202 */ /* 0x000fe20000000f00 */
[----:B------:R-:W-:Y:S01]  /*178a0*/  USHF.L.U32 UR5, UR14, UR9, URZ ;  /* 0x000000090e057299 */ /* 0x000fe2000800063f */
[----:B------:R-:W-:Y:S01]  /*178b0*/  ULDC UR10, c[0x0][0x10] ;  /* 0x00000400000a7ab9 */ /* 0x000fe20000000800 */
[----:B------:R-:W-:Y:S01]  /*178c0*/  ULEA.HI UR12, UR12, UR11, URZ, 0x5 ;  /* 0x0000000b0c0c7291 */ /* 0x000fe2000f8f283f */
[----:B------:R-:W-:Y:S01]  /*178d0*/  UMOV UR20, 0x55 ;  /* 0x0000005500147882 */ /* 0x000fe20000000000 */
[----:B------:R-:W-:-:S02]  /*178e0*/  ULOP3.LUT UR27, UR40, 0x2, URZ, 0xfc, !UPT ;  /* 0x00000002281b7892 */ /* 0x000fc4000f8efc3f */
[----:B------:R-:W-:Y:S02]  /*178f0*/  USHF.R.S32.HI UR17, URZ, 0x5, UR12 ;  /* 0x000000053f117899 */ /* 0x000fe4000801140c */
[----:B0-----:R-:W-:Y:S02]  /*17900*/  ULOP3.LUT UR8, UR6, 0x1, URZ, 0xc0, !UPT ;  /* 0x0000000106087892 */ /* 0x001fe4000f8ec03f */
[----:B------:R-:W-:Y:S02]  /*17910*/  USHF.R.U32.HI UR26, URZ, 0x1, UR6 ;  /* 0x000000013f1a7899 */ /* 0x000fe40008011606 */
[----:B------:R-:W-:Y:S02]  /*17920*/  USHF.L.U32 UR13, UR6, 0x7, URZ ;  /* 0x00000007060d7899 */ /* 0x000fe4000800063f */
[----:B------:R-:W-:Y:S02]  /*17930*/  USHF.L.U32 UR25, UR6, 0xc, URZ ;  /* 0x0000000c06197899 */ /* 0x000fe4000800063f */
[----:B------:R-:W-:-:S02]  /*17940*/  ULOP3.LUT UR6, UR6, 0xfffffffe, URZ, 0xc0, !UPT ;  /* 0xfffffffe06067892 */ /* 0x000fc4000f8ec03f */
[----:B------:R-:W-:Y:S02]  /*17950*/  UISETP.GT.U32.AND UP0, UPT, UR8, 0xffff, UPT ;  /* 0x0000ffff0800788c */ /* 0x000fe4000bf04070 */
[----:B------:R-:W-:Y:S02]  /*17960*/  USHF.L.U32 UR18, UR14, UR6, URZ ;  /* 0x000000060e127299 */ /* 0x000fe4000800063f */
[----:B------:R-:W-:Y:S02]  /*17970*/  ULOP3.LUT UR9, UR6, 0x1, URZ, 0xfc, !UPT ;  /* 0x0000000106097892 */ /* 0x000fe4000f8efc3f */
[----:B------:R-:W-:Y:S02]  /*17980*/  UIMAD.WIDE.U32 UR6, UR7, UR10, URZ ;  /* 0x0000000a070672a5 */ /* 0x000fe4000f8e003f */
[----:B------:R-:W-:Y:S01]  /*17990*/  USEL UR8, UR8, 0xffff, !UP0 ;  /* 0x0000ffff08087887 */ /* 0x000fe2000c000000 */
[----:B------:R-:W-:Y:S01]  /*179a0*/  ULDC UR10, c[0x0][0x14] ;  /* 0x00000500000a7ab9 */ /* 0x000fe20000000800 */
[----:B------:R-:W-:-:S02]  /*179b0*/  USHF.L.U32 UR9, UR14, UR9, URZ ;  /* 0x000000090e097299 */ /* 0x000fc4000800063f */
[----:B------:R-:W-:Y:S02]  /*179c0*/  UIMAD.WIDE.U32 UR22, UR6, UR10, URZ ;  /* 0x0000000a061672a5 */ /* 0x000fe4000f8e003f */
[----:B------:R-:W-:Y:S02]  /*179d0*/  UIMAD UR19, UR7, UR10, URZ ;  /* 0x0000000a071372a4 */ /* 0x000fe4000f8e023f */
[----:B------:R-:W-:Y:S02]  /*179e0*/  ULOP3.LUT UR8, UR8, 0xffff, URZ, 0xc0, !UPT ;  /* 0x0000ffff08087892 */ /* 0x000fe4000f8ec03f */
[----:B------:R-:W-:Y:S02]  /*179f0*/  ULOP3.LUT UR13, UR13, 0x80, URZ, 0xc0, !UPT ;  /* 0x000000800d0d7892 */ /* 0x000fe4000f8ec03f */
[----:B------:R-:W-:Y:S02]  /*17a00*/  ULOP3.LUT UR16, URZ, UR16, URZ, 0x33, !UPT ;  /* 0x000000103f107292 */ /* 0x000fe4000f8e333f */
[----:B------:R-:W-:-:S02]  /*17a10*/  ULOP3.LUT UR18, UR18, UR9, URZ, 0xfc, !UPT ;  /* 0x0000000912127292 */ /* 0x000fc4000f8efc3f */
[----:B------:R-:W-:Y:S02]  /*17a20*/  UIADD3 UR19, UR23, UR19, URZ ;  /* 0x0000001317137290 */ /* 0x000fe4000fffe03f */
[----:B------:R-:W-:Y:S02]  /*17a30*/  USHF.L.U32 UR20, UR20, UR8, URZ ;  /* 0x0000000814147299 */ /* 0x000fe4000800063f */
[----:B------:R-:W-:Y:S01]  /*17a40*/  UIADD3 UR34, UR17, 0x1, URZ ;  /* 0x0000000111227890 */ /* 0x000fe2000fffe03f */
[----:B------:R-:W-:-:S11]  /*17a50*/  ULDC.64 UR28, c[0x0][0x198] ;  /* 0x00006600001c7ab9 */ /* 0x000fd60000000a00 */
.L_x_561:
[----:B------:R-:W-:-:S03]  /*17a60*/  UMOV UR6, 0xffffffff ;  /* 0xffffffff00067882 */ /* 0x000fc60000000000 */
[----:B------:R-:W-:Y:S05]  /*17a70*/  BRA.DIV UR6, `(.L_x_551) ;  /* 0x0000000e06c47947 */ /* 0x000fea000b800000 */
[----:B------:R-:W-:-:S13]  /*17a80*/  ELECT P6, URZ, PT ;  /* 0x00000000003f782f */ /* 0x000fda00038c0000 */
.L_x_571:
[----:B------:R-:W0:Y:S01]  /*17a90*/  LDC R4, c[0x0][0x28c] ;  /* 0x0000a300ff047b82 */ /* 0x000e220000000800 */
[----:B------:R-:W-:Y:S01]  /*17aa0*/  BSSY B1, `(.L_x_552) ;  /* 0x000003e000017945 */ /* 0x000fe20003800000 */
[----:B0-----:R-:W-:-:S13]  /*17ab0*/  ISETP.LT.OR P6, PT, R4, 0x1, !P6 ;  /* 0x000000010400780c */ /* 0x001fda00077c1670 */
[----:B------:R-:W-:Y:S05]  /*17ac0*/  @P6 BRA `(.L_x_553) ;  /* 0x0000000000ec6947 */ /* 0x000fea0003800000 */
[----:B------:R-:W-:Y:S01]  /*17ad0*/  LEA R4, R2, UR26, 0x2 ;  /* 0x0000001a02047c11 */ /* 0x000fe2000f8e10ff */
[----:B------:R-:W-:Y:S01]  /*17ae0*/  IMAD.MOV.U32 R12, RZ, RZ, RZ ;  /* 0x000000ffff0c7224 */ /* 0x000fe200078e00ff */
[----:B------:R-:W-:Y:S02]  /*17af0*/  LEA R2, R3, UR13, 0x8 ;  /* 0x0000000d03027c11 */ /* 0x000fe4000f8e40ff */
[----:B------:R-:W-:Y:S01]  /*17b00*/  SHF.L.U32 R11, R4, 0x6, RZ ;  /* 0x00000006040b7819 */ /* 0x000fe200000006ff */
[----:B------:R-:W-:Y:S01]  /*17b10*/  IMAD.MOV.U32 R4, RZ, RZ, R6 ;  /* 0x000000ffff047224 */ /* 0x000fe200078e0006 */
[----:B------:R-:W-:Y:S02]  /*17b20*/  MOV R14, UR34 ;  /* 0x00000022000e7c02 */ /* 0x000fe40008000f00 */
[----:B------:R-:W-:-:S07]  /*17b30*/  MOV R3, R0 ;  /* 0x0000000000037202 */ /* 0x000fce0000000f00 */
.L_x_556:
[----:B------:R-:W0:Y:S01]  /*17b40*/  S2R R10, SR_CgaCtaId ;  /* 0x00000000000a7919 */ /* 0x000e220000008800 */
[----:B------:R-:W-:Y:S01]  /*17b50*/  MOV R5, 0x400 ;  /* 0x0000040000057802 */ /* 0x000fe20000000f00 */
[----:B------:R-:W1:Y:S03]  /*17b60*/  S2R R7, SR_TID.X ;  /* 0x0000000000077919 */ /* 0x000e660000002100 */
[----:B0-----:R-:W-:Y:S02]  /*17b70*/  LEA R13, R10, R5, 0x18 ;  /* 0x000000050a0d7211 */ /* 0x001fe400078ec0ff */
[----:B------:R-:W-:Y:S02]  /*17b80*/  SHF.L.U32 R5, R3, 0x1f, RZ ;  /* 0x0000001f03057819 */ /* 0x000fe400000006ff */
[----:B------:R-:W-:Y:S02]  /*17b90*/  LEA R10, R4, R13, 0x3 ;  /* 0x0000000d040a7211 */ /* 0x000fe400078e18ff */
[----:B-1----:R-:W-:-:S02]  /*17ba0*/  LOP3.LUT P1, RZ, R7, 0x7f, RZ, 0xc0, !PT ;  /* 0x0000007f07ff7812 */ /* 0x002fc4000782c0ff */
[----:B------:R-:W0:Y:S11]  /*17bb0*/  SYNCS.PHASECHK.TRANS64.TRYWAIT P0, [R10+URZ+0x18], R5 ;  /* 0x000018050a0075a7 */ /* 0x000e36000800017f */
[----:B------:R-:W1:Y:S01]  /*17bc0*/  @!P1 LDC R7, c[0x0][0x500] ;  /* 0x00014000ff079b82 */ /* 0x000e620000000800 */
[----:B0-----:R-:W-:Y:S05]  /*17bd0*/  @!P0 BRA `(.L_x_554) ;  /* 0x0000000c008c8947 */ /* 0x001fea0003800000 */
.L_x_572:
[----:B------:R-:W-:Y:S01]  /*17be0*/  UPRMT UR6, UR27, 0x9910, URZ ;  /* 0x000099101b067896 */ /* 0x000fe2000800003f */
[----:B-1----:R1:W-:Y:S03]  /*17bf0*/  @!P1 SYNCS.ARRIVE.TRANS64 RZ, [R10+URZ], R7 ;  /* 0x000000070aff99a7 */ /* 0x0023e6000800003f */
[----:B------:R-:W-:-:S06]  /*17c00*/  UISETP.NE.AND UP0, UPT, UR6, 0x2, UPT ;  /* 0x000000020600788c */ /* 0x000fcc000bf05270 */
[----:B------:R-:W-:-:S13]  /*17c10*/  PLOP3.LUT P0, PT, PT, PT, UP0, 0x80, 0x0 ;  /* 0x000000000000781c */ /* 0x000fda0003f0f008 */
[----:B-1----:R-:W-:Y:S05]  /*17c20*/  @P0 BRA `(.L_x_555) ;  /* 0x0000000000040947 */ /* 0x002fea0003800000 */
[----:B------:R-:W-:Y:S01]  /*17c30*/  BPT.TRAP 0x1 ;  /* 0x000000040000795c */ /* 0x000fe20000300000 */
.L_x_555:
[----:B------:R-:W-:Y:S01]  /*17c40*/  R2UR UR7, R4 ;  /* 0x00000000040772ca */ /* 0x000fe200000e0000 */
[----:B------:R-:W-:Y:S01]  /*17c50*/  VIADD R14, R14, 0xffffffff ;  /* 0xffffffff0e0e7836 */ /* 0x000fe20000000000 */
[----:B------:R-:W-:Y:S01]  /*17c60*/  R2UR UR11, R13 ;  /* 0x000000000d0b72ca */ /* 0x000fe200000e0000 */
[----:B------:R-:W-:Y:S01]  /*17c70*/  UIADD3 UR6, UP0, UR28, 0xf0, URZ ;  /* 0x000000f01c067890 */ /* 0x000fe2000ff1e03f */
[----:B------:R-:W-:Y:S01]  /*17c80*/  R2UR UR30, R11 ;  /* 0x000000000b1e72ca */ /* 0x000fe200000e0000 */
[----:B------:R-:W-:Y:S01]  /*17c90*/  UIADD3 UR32, UP1, UR28, 0x1f0, URZ ;  /* 0x000001f01c207890 */ /* 0x000fe2000ff3e03f */
[----:B------:R-:W-:Y:S01]  /*17ca0*/  R2UR UR9, R10 ;  /* 0x000000000a0972ca */ /* 0x000fe200000e0000 */
[----:B------:R-:W-:Y:S01]  /*17cb0*/  UPRMT UR21, URZ, 0x5410, UR20 ;  /* 0x000054103f157896 */ /* 0x000fe20008000014 */
[----:B------:R-:W-:Y:S01]  /*17cc0*/  R2UR UR10, R12 ;  /* 0x000000000c0a72ca */ /* 0x000fe200000e0000 */
[----:B------:R-:W-:Y:S01]  /*17cd0*/  UPRMT UR35, URZ, 0x5410, UR18 ;  /* 0x000054103f237896 */ /* 0x000fe20008000012 */
[----:B------:R-:W-:Y:S01]  /*17ce0*/  R2UR UR12, R9 ;  /* 0x00000000090c72ca */ /* 0x000fe200000e0000 */
[----:B------:R-:W-:Y:S01]  /*17cf0*/  UIADD3.X UR33, URZ, UR29, URZ, UP1, !UPT ;  /* 0x0000001d3f217290 */ /* 0x000fe20008ffe43f */
[----:B------:R-:W-:Y:S01]  /*17d00*/  R2UR UR31, R2 ;  /* 0x00000000021f72ca */ /* 0x000fe200000e0000 */
[----:B------:R-:W-:Y:S01]  /*17d10*/  USHF.L.U32 UR7, UR7, 0xd, URZ ;  /* 0x0000000d07077899 */ /* 0x000fe2000800063f */
[----:B------:R-:W-:Y:S01]  /*17d20*/  ISETP.GT.AND P1, PT, R14, 0x1, PT ;  /* 0x000000010e00780c */ /* 0x000fe20003f24270 */
[----:B------:R-:W-:Y:S01]  /*17d30*/  UMOV UR14, 0x0 ;  /* 0x00000000000e7882 */ /* 0x000fe20000000000 */
[----:B------:R-:W-:Y:S01]  /*17d40*/  IADD3 R4, R4, 0x1, RZ ;  /* 0x0000000104047810 */ /* 0x000fe20007ffe0ff */
[----:B------:R-:W-:Y:S01]  /*17d50*/  ULEA UR8, UR26, UR7, 0xb ;  /* 0x000000071a087291 */ /* 0x000fe2000f8e583f */
[----:B------:R-:W-:Y:S01]  /*17d60*/  IADD3 R12, R12, 0x20, RZ ;  /* 0x000000200c0c7810 */ /* 0x000fe20007ffe0ff */
[----:B------:R-:W-:Y:S01]  /*17d70*/  ULOP3.LUT UR7, UR7, 0x1000, UR25, 0xf8, !UPT ;  /* 0x0000100007077892 */ /* 0x000fe2000f8ef819 */
[----:B------:R-:W-:Y:S01]  /*17d80*/  ISETP.NE.AND P0, PT, R4, 0x3, PT ;  /* 0x000000030400780c */ /* 0x000fe20003f05270 */
[----:B------:R-:W-:-:S02]  /*17d90*/  ULEA UR8, UR8, UR11, 0x2 ;  /* 0x0000000b08087291 */ /* 0x000fc4000f8e103f */
[----:B------:R-:W-:Y:S01]  /*17da0*/  ULEA UR11, UR7, UR11, 0x2 ;  /* 0x0000000b070b7291 */ /* 0x000fe2000f8e103f */
[----:B0-----:R-:W-:Y:S01]  /*17db0*/  SEL R10, RZ, 0x1, P0 ;  /* 0x00000001ff0a7807 */ /* 0x001fe20000000000 */
[----:B------:R-:W-:Y:S01]  /*17dc0*/  UIADD3 UR8, UR8, 0x100, URZ ;  /* 0x0000010008087890 */ /* 0x000fe2000fffe03f */
[----:B------:R-:W-:Y:S01]  /*17dd0*/  SEL R4, R4, RZ, P0 ;  /* 0x000000ff04047207 */ /* 0x000fe20000000000 */
[----:B------:R-:W-:Y:S01]  /*17de0*/  UIADD3.X UR7, URZ, UR29, URZ, UP0, !UPT ;  /* 0x0000001d3f077290 */ /* 0x000fe200087fe43f */
[----:B------:R-:W-:Y:S01]  /*17df0*/  LOP3.LUT R3, R3, R10, RZ, 0x3c, !PT ;  /* 0x0000000a03037212 */ /* 0x000fe200078e3cff */
[----:B------:R-:W-:Y:S01]  /*17e00*/  UIADD3 UR24, UR11, 0x18100, URZ ;  /* 0x000181000b187890 */ /* 0x000fe2000fffe03f */
[----:B------:R-:W-:Y:S02]  /*17e10*/  UMOV UR15, 0x10000000 ;  /* 0x10000000000f7882 */ /* 0x000fe40000000000 */
[----:B------:R-:W-:-:S04]  /*17e20*/  UMOV UR11, UR30 ;  /* 0x0000001e000b7c82 */ /* 0x000fc80008000000 */
[----:B------:R0:W-:Y:S02]  /*17e30*/  UTMALDG.3D.MULTICAST [UR8], [UR6], UR21, desc[UR14] ;  /* 0x00000e08060073b4 */ /* 0x0001e40008011815 */
[----:B0-----:R-:W-:Y:S01]  /*17e40*/  UMOV UR8, UR24 ;  /* 0x0000001800087c82 */ /* 0x001fe20008000000 */
[----:B------:R-:W-:Y:S02]  /*17e50*/  UMOV UR11, UR31 ;  /* 0x0000001f000b7c82 */ /* 0x000fe40008000000 */
[----:B------:R0:W-:Y:S02]  /*17e60*/  UTMALDG.3D.MULTICAST [UR8], [UR32], UR35, desc[UR14] ;  /* 0x00000e08200073b4 */ /* 0x0001e40008011823 */
[----:B0-----:R-:W-:Y:S05]  /*17e70*/  @P1 BRA `(.L_x_556) ;  /* 0xfffffffc00301947 */ /* 0x001fea000383ffff */
.L_x_553:
[----:B------:R-:W-:Y:S05]  /*17e80*/  BSYNC B1 ;  /* 0x0000000000017941 */ /* 0x000fea0003800000 */
.L_x_552:
[----:B------:R-:W2:Y:S01]  /*17e90*/  LDL.LU R15, [R1+0x200] ;  /* 0x00020000010f7983 */ /* 0x000ea20000300800 */
[----:B------:R-:W-:Y:S01]  /*17ea0*/  LOP3.LUT P0, RZ, R8, 0xff, RZ, 0xc0, !PT ;  /* 0x000000ff08ff7812 */ /* 0x000fe2000780c0ff */
[----:B------:R-:W-:Y:S02]  /*17eb0*/  ULDC.64 UR6, c[0x0][0x650] ;  /* 0x0001940000067ab9 */ /* 0x000fe40000000a00 */
[----:B------:R-:W3:Y:S01]  /*17ec0*/  LDL.LU R13, [R1+0x204] ;  /* 0x00020400010d7983 */ /* 0x000ee20000300800 */
[----:B------:R-:W-:Y:S01]  /*17ed0*/  IADD3 R6, R6, UR17, RZ ;  /* 0x0000001106067c10 */ /* 0x000fe2000fffe0ff */
[----:B------:R-:W-:Y:S01]  /*17ee0*/  UISETP.GE.U32.AND UP0, UPT, UR17, 0x3, UPT ;  /* 0x000000031100788c */ /* 0x000fe2000bf06070 */
[----:B------:R-:W-:Y:S01]  /*17ef0*/  BSSY B1, `(.L_x_557) ;  /* 0x0000074000017945 */ /* 0x000fe20003800000 */
[----:B------:R-:W-:Y:S01]  /*17f00*/  IMAD.MOV.U32 R9, RZ, RZ, -0x1 ;  /* 0xffffffffff097424 */ /* 0x000fe200078e00ff */
[----:B------:R-:W-:Y:S02]  /*17f10*/  PRMT R4, RZ, 0x7610, R4 ;  /* 0x00007610ff047816 */ /* 0x000fe40000000004 */
[----:B------:R-:W-:-:S02]  /*17f20*/  PRMT R8, RZ, 0x7610, R8 ;  /* 0x00007610ff087816 */ /* 0x000fc40000000008 */
[----:B------:R-:W-:Y:S01]  /*17f30*/  PLOP3.LUT P1, PT, PT, PT, UP0, 0x80, 0x0 ;  /* 0x000000000000781c */ /* 0x000fe20003f2f008 */
[----:B------:R-:W0:Y:S01]  /*17f40*/  @P0 S2R R3, SR_CgaCtaId ;  /* 0x0000000000030919 */ /* 0x000e220000008800 */
[----:B------:R-:W-:-:S04]  /*17f50*/  @P0 MOV R2, 0x400 ;  /* 0x0000040000020802 */ /* 0x000fc80000000f00 */
[----:B0-----:R-:W-:-:S04]  /*17f60*/  @P0 LEA R2, R3, R2, 0x18 ;  /* 0x0000000203020211 */ /* 0x001fc800078ec0ff */
[----:B------:R0:W-:Y:S01]  /*17f70*/  @P0 SYNCS.ARRIVE.TRANS64.A1T0 RZ, [R2+URZ+0x48], RZ ;  /* 0x000048ff02ff09a7 */ /* 0x0001e2000810003f */
[----:B------:R-:W-:Y:S01]  /*17f80*/  ISETP.GT.U32.AND P0, PT, R6, 0x2, PT ;  /* 0x000000020600780c */ /* 0x000fe20003f04070 */
[----:B0-----:R-:W-:-:S05]  /*17f90*/  IMAD.U32 R2, RZ, RZ, UR17 ;  /* 0x00000011ff027e24 */ /* 0x001fca000f8e00ff */
[----:B------:R-:W-:Y:S01]  /*17fa0*/  ISETP.LT.U32.AND P0, PT, R2, 0x3, P0 ;  /* 0x000000030200780c */ /* 0x000fe20000701070 */
[----:B------:R-:W-:Y:S01]  /*17fb0*/  IMAD.WIDE.U32 R2, R6, -0x55555555, RZ ;  /* 0xaaaaaaab06027825 */ /* 0x000fe200078e00ff */
[----:B------:R-:W-:-:S04]  /*17fc0*/  MOV R2, 0xffffffff ;  /* 0xffffffff00027802 */ /* 0x000fc80000000f00 */
[----:B------:R-:W-:Y:S02]  /*17fd0*/  SHF.R.U32.HI R5, RZ, 0x1, R3 ;  /* 0x00000001ff057819 */ /* 0x000fe40000011603 */
[----:B------:R-:W-:-:S03]  /*17fe0*/  SEL R3, RZ, 0x1, !P0 ;  /* 0x00000001ff037807 */ /* 0x000fc60004000000 */
[----:B------:R-:W-:Y:S01]  /*17ff0*/  IMAD R6, R5, -0x3, R6 ;  /* 0xfffffffd05067824 */ /* 0x000fe200078e0206 */
[----:B------:R-:W-:Y:S02]  /*18000*/  LOP3.LUT R0, R0, R3, RZ, 0x3c, !PT ;  /* 0x0000000300007212 */ /* 0x000fe400078e3cff */
[----:B------:R-:W-:Y:S02]  /*18010*/  MOV R3, 0xffffffff ;  /* 0xffffffff00037802 */ /* 0x000fe40000000f00 */
[----:B------:R-:W-:Y:S02]  /*18020*/  @P1 LOP3.LUT R0, R0, 0x1, R5, 0x78, !PT ;  /* 0x0000000100001812 */ /* 0x000fe400078e7805 */
[----:B---3--:R-:W-:-:S04]  /*18030*/  IADD3 R13, P0, R13, UR22, RZ ;  /* 0x000000160d0d7c10 */ /* 0x008fc8000ff1e0ff */
[----:B--2---:R-:W-:Y:S01]  /*18040*/  IADD3.X R15, R15, UR19, RZ, P0, !PT ;  /* 0x000000130f0f7c10 */ /* 0x004fe200087fe4ff */
[----:B------:R0:W-:Y:S01]  /*18050*/  STL [R1+0x204], R13 ;  /* 0x0002040d01007387 */ /* 0x0001e20000100800 */
[----:B------:R-:W-:-:S03]  /*18060*/  ISETP.GE.U32.AND P0, PT, R13, UR6, PT ;  /* 0x000000060d007c0c */ /* 0x000fc6000bf06070 */
[----:B------:R0:W-:Y:S01]  /*18070*/  STL [R1+0x200], R15 ;  /* 0x0002000f01007387 */ /* 0x0001e20000100800 */
[----:B------:R-:W-:-:S13]  /*18080*/  ISETP.GE.U32.AND.EX P0, PT, R15, UR7, PT, P0 ;  /* 0x000000070f007c0c */ /* 0x000fda000bf06100 */
[----:B0-----:R-:W-:Y:S05]  /*18090*/  @P0 BRA `(.L_x_558) ;  /* 0x0000000400640947 */ /* 0x001fea0003800000 */
[----:B------:R-:W0:Y:S01]  /*180a0*/  S2R R7, SR_CTAID.X ;  /* 0x0000000000077919 */ /* 0x000e220000002500 */
[----:B------:R-:W-:Y:S01]  /*180b0*/  ULDC UR6, c[0x0][0x150] ;  /* 0x0000540000067ab9 */ /* 0x000fe20000000800 */
[----:B------:R-:W1:Y:S01]  /*180c0*/  LDC R4, c[0x0][0x144] ;  /* 0x00005100ff047b82 */ /* 0x000e620000000800 */
[----:B------:R-:W-:Y:S01]  /*180d0*/  UISETP.NE.AND UP0, UPT, UR45, URZ, UPT ;  /* 0x0000003f2d00728c */ /* 0x000fe2000bf05270 */
[----:B------:R-:W2:Y:S01]  /*180e0*/  S2R R5, SR_CTAID.Y ;  /* 0x0000000000057919 */ /* 0x000ea20000002600 */
[----:B------:R-:W-:-:S04]  /*180f0*/  ULDC UR9, c[0x0][0x630] ;  /* 0x00018c0000097ab9 */ /* 0x000fc80000000800 */
[----:B------:R-:W-:Y:S01]  /*18100*/  PLOP3.LUT P0, PT, PT, PT, UP0, 0x80, 0x0 ;  /* 0x000000000000781c */ /* 0x000fe20003f0f008 */
[----:B------:R-:W3:Y:S01]  /*18110*/  LDC R10, c[0x0][0x148] ;  /* 0x00005200ff0a7b82 */ /* 0x000ee20000000800 */
[----:B0-----:R-:W-:Y:S02]  /*18120*/  I2FP.F32.U32 R2, R7 ;  /* 0x0000000700027245 */ /* 0x001fe40000201000 */
[----:B--2---:R-:W-:-:S03]  /*18130*/  I2FP.F32.U32 R3, R5 ;  /* 0x0000000500037245 */ /* 0x004fc60000201000 */
[----:B------:R-:W-:Y:S01]  /*18140*/  FMUL R2, R2, UR6 ;  /* 0x0000000602027c20 */ /* 0x000fe20008400000 */
[----:B------:R-:W-:Y:S02]  /*18150*/  ULDC UR6, c[0x0][0x154] ;  /* 0x0000550000067ab9 */ /* 0x000fe40000000800 */
[----:B------:R-:W-:Y:S01]  /*18160*/  FMUL R9, R3, UR6 ;  /* 0x0000000603097c20 */ /* 0x000fe20008400000 */
[----:B------:R-:W-:Y:S02]  /*18170*/  ULDC.64 UR6, c[0x0][0x628] ;  /* 0x00018a0000067ab9 */ /* 0x000fe40000000a00 */
[----:B------:R-:W0:Y:S08]  /*18180*/  F2I.U32.TRUNC.NTZ R2, R2 ;  /* 0x0000000200027305 */ /* 0x000e30000020f000 */
[----:B------:R-:W2:Y:S01]  /*18190*/  F2I.U32.TRUNC.NTZ R9, R9 ;  /* 0x0000000900097305 */ /* 0x000ea2000020f000 */
[----:B0-----:R-:W-:Y:S01]  /*181a0*/  IADD3 R3, -R2, RZ, RZ ;  /* 0x000000ff02037210 */ /* 0x001fe20007ffe1ff */
[----:B------:R-:W-:-:S04]  /*181b0*/  IMAD.MOV.U32 R2, RZ, RZ, R13 ;  /* 0x000000ffff027224 */ /* 0x000fc800078e000d */
[----:B-1----:R-:W-:Y:S01]  /*181c0*/  IMAD R7, R4, R3, R7 ;  /* 0x0000000304077224 */ /* 0x002fe200078e0207 */
[----:B--2---:R-:W-:-:S05]  /*181d0*/  IADD3 R3, -R9, RZ, RZ ;  /* 0x000000ff09037210 */ /* 0x004fca0007ffe1ff */
[----:B---3--:R-:W-:Y:S01]  /*181e0*/  @P0 IMAD R7, R10, R3, R5 ;  /* 0x000000030a070224 */ /* 0x008fe200078e0205 */
[----:B------:R-:W-:Y:S02]  /*181f0*/  ISETP.NE.U32.AND P0, PT, RZ, UR6, PT ;  /* 0x00000006ff007c0c */ /* 0x000fe4000bf05070 */
[----:B------:R-:W-:Y:S02]  /*18200*/  MOV R3, R15 ;  /* 0x0000000f00037202 */ /* 0x000fe40000000f00 */
[----:B------:R-:W-:-:S13]  /*18210*/  ISETP.NE.AND.EX P0, PT, RZ, UR7, PT, P0 ;  /* 0x00000007ff007c0c */ /* 0x000fda000bf05300 */
[----:B------:R-:W-:Y:S05]  /*18220*/  @!P0 BRA `(.L_x_559) ;  /* 0x0000000000288947 */ /* 0x000fea0003800000 */
[----:B------:R-:W-:Y:S02]  /*18230*/  ULDC UR8, c[0x0][0x634] ;  /* 0x00018d0000087ab9 */ /* 0x000fe40000000800 */
[----:B------:R-:W-:-:S04]  /*18240*/  IADD3 R3, P0, R13, UR8, RZ ;  /* 0x000000080d037c10 */ /* 0x000fc8000ff1e0ff */
[----:B------:R-:W-:-:S05]  /*18250*/  IADD3.X R9, RZ, R15, RZ, P0, !PT ;  /* 0x0000000fff097210 */ /* 0x000fca00007fe4ff */
[----:B------:R-:W-:-:S04]  /*18260*/  IMAD.WIDE.U32 R4, R9, UR6, RZ ;  /* 0x0000000609047c25 */ /* 0x000fc8000f8e00ff */
[----:B------:R-:W-:-:S04]  /*18270*/  IMAD.WIDE.U32 R4, P0, R3, UR7, R4 ;  /* 0x0000000703047c25 */ /* 0x000fc8000f800004 */
[----:B------:R-:W-:Y:S01]  /*18280*/  IMAD.WIDE.U32 R2, R3, UR6, RZ ;  /* 0x0000000603027c25 */ /* 0x000fe2000f8e00ff */
[----:B------:R-:W-:-:S04]  /*18290*/  MOV R2, R5 ;  /* 0x0000000500027202 */ /* 0x000fc80000000f00 */
[----:B------:R-:W-:Y:S01]  /*182a0*/  IADD3 RZ, P1, R3, R4, RZ ;  /* 0x0000000403ff7210 */ /* 0x000fe20007f3e0ff */
[----:B------:R-:W-:-:S04]  /*182b0*/  IMAD.X R3, RZ, RZ, RZ, P0 ;  /* 0x000000ffff037224 */ /* 0x000fc800000e06ff */
[----:B------:R-:W-:-:S08]  /*182c0*/  IMAD.WIDE.U32.X R2, R9, UR7, R2, P1 ;  /* 0x0000000709027c25 */ /* 0x000fd000088e0402 */
.L_x_559:
[--C-:B------:R-:W-:Y:S01]  /*182d0*/  SHF.R.U64 R9, R2, UR9, R3.reuse ;  /* 0x0000000902097c19 */ /* 0x100fe20008001203 */
[----:B------:R-:W-:Y:S01]  /*182e0*/  ULDC.64 UR6, c[0x0][0x620] ;  /* 0x0001880000067ab9 */ /* 0x000fe20000000a00 */
[----:B------:R-:W-:Y:S01]  /*182f0*/  SHF.R.U32.HI R2, RZ, UR9, R3 ;  /* 0x00000009ff027c19 */ /* 0x000fe20008011603 */
[----:B------:R-:W-:Y:S01]  /*18300*/  ULDC.64 UR8, c[0x0][0x640] ;  /* 0x0001900000087ab9 */ /* 0x000fe20000000a00 */
[----:B------:R-:W-:Y:S02]  /*18310*/  IADD3 R11, P0, RZ, -R9, RZ ;  /* 0x80000009ff0b7210 */ /* 0x000fe40007f1e0ff */
[----:B------:R-:W-:Y:S02]  /*18320*/  MOV R3, R15 ;  /* 0x0000000f00037202 */ /* 0x000fe40000000f00 */
[----:B------:R-:W-:Y:S02]  /*18330*/  IADD3.X R2, RZ, ~R2, RZ, P0, !PT ;  /* 0x80000002ff027210 */ /* 0x000fe400007fe4ff */
[----:B------:R-:W-:-:S03]  /*18340*/  ISETP.NE.U32.AND P0, PT, RZ, UR8, PT ;  /* 0x00000008ff007c0c */ /* 0x000fc6000bf05070 */
[----:B------:R-:W-:Y:S01]  /*18350*/  IMAD R2, R2, UR6, RZ ;  /* 0x0000000602027c24 */ /* 0x000fe2000f8e02ff */
[----:B------:R-:W-:-:S03]  /*18360*/  ISETP.NE.AND.EX P0, PT, RZ, UR9, PT, P0 ;  /* 0x00000009ff007c0c */ /* 0x000fc6000bf05300 */
[----:B------:R-:W-:Y:S02]  /*18370*/  IMAD R5, R11, UR7, R2 ;  /* 0x000000070b057c24 */ /* 0x000fe4000f8e0202 */
[----:B------:R-:W-:-:S04]  /*18380*/  IMAD.MOV.U32 R2, RZ, RZ, R13 ;  /* 0x000000ffff027224 */ /* 0x000fc800078e000d */
[----:B------:R-:W-:Y:S01]  /*18390*/  IMAD.WIDE.U32 R2, R11, UR6, R2 ;  /* 0x000000060b027c25 */ /* 0x000fe2000f8e0002 */
[----:B------:R-:W-:-:S04]  /*183a0*/  ULDC UR6, c[0x0][0x618] ;  /* 0x0001860000067ab9 */ /* 0x000fc80000000800 */
[----:B------:R-:W-:-:S04]  /*183b0*/  IADD3 R3, R3, R5, RZ ;  /* 0x0000000503037210 */ /* 0x000fc80007ffe0ff */
[--C-:B------:R-:W-:Y:S02]  /*183c0*/  SHF.R.U64 R10, R2, UR6, R3.reuse ;  /* 0x00000006020a7c19 */ /* 0x100fe40008001203 */
[----:B------:R-:W-:Y:S01]  /*183d0*/  SHF.R.U32.HI R3, RZ, UR6, R3 ;  /* 0x00000006ff037c19 */ /* 0x000fe20008011603 */
[----:B------:R-:W-:-:S03]  /*183e0*/  ULDC UR6, c[0x0][0x608] ;  /* 0x0001820000067ab9 */ /* 0x000fc60000000800 */
[--C-:B------:R-:W-:Y:S02]  /*183f0*/  SHF.R.U64 R12, R10, UR6, R3.reuse ;  /* 0x000000060a0c7c19 */ /* 0x100fe40008001203 */
[----:B------:R-:W-:Y:S01]  /*18400*/  SHF.R.U32.HI R3, RZ, UR6, R3 ;  /* 0x00000006ff037c19 */ /* 0x000fe20008011603 */
[----:B------:R-:W-:-:S03]  /*18410*/  ULDC UR6, c[0x0][0x658] ;  /* 0x0001960000067ab9 */ /* 0x000fc60000000800 */
[--C-:B------:R-:W-:Y:S02]  /*18420*/  SHF.R.U64 R11, R12, UR6, R3.reuse ;  /* 0x000000060c0b7c19 */ /* 0x100fe40008001203 */
[----:B------:R-:W-:-:S03]  /*18430*/  SHF.R.U32.HI R13, RZ, UR6, R3 ;  /* 0x00000006ff0d7c19 */ /* 0x000fc60008011603 */
[----:B------:R-:W-:Y:S01]  /*18440*/  IMAD.MOV.U32 R2, RZ, RZ, R11 ;  /* 0x000000ffff027224 */ /* 0x000fe200078e000b */
[----:B------:R-:W-:Y:S01]  /*18450*/  MOV R3, R13 ;  /* 0x0000000d00037202 */ /* 0x000fe20000000f00 */
[----:B------:R-:W-:Y:S06]  /*18460*/  @!P0 BRA `(.L_x_560) ;  /* 0x0000000000288947 */ /* 0x000fec0003800000 */
        /* <DEDUP_REMOVED lines=10> */
.L_x_560:
[----:B------:R-:W-:Y:S01]  /*18510*/  ULDC UR6, c[0x0][0x648] ;  /* 0x0001920000067ab9 */ /* 0x000fe20000000800 */
[----:B------:R-:W-:Y:S01]  /*18520*/  LOP3.LUT R12, R12, UR16, RZ, 0xc0, !PT ;  /* 0x000000100c0c7c12 */ /* 0x000fe2000f8ec0ff */
[----:B------:R-:W-:Y:S01]  /*18530*/  UISETP.NE.AND UP0, UPT, UR45, URZ, UPT ;  /* 0x0000003f2d00728c */ /* 0x000fe2000bf05270 */
[----:B------:R-:W-:Y:S01]  /*18540*/  SHF.R.U64 R3, R2, UR6, R3 ;  /* 0x0000000602037c19 */ /* 0x000fe20008001203 */
[----:B------:R-:W-:Y:S01]  /*18550*/  ULDC UR6, c[0x0][0x638] ;  /* 0x00018e0000067ab9 */ /* 0x000fe20000000800 */
[----:B------:R-:W-:Y:S02]  /*18560*/  IMAD.MOV.U32 R4, RZ, RZ, 0x1 ;  /* 0x00000001ff047424 */ /* 0x000fe400078e00ff */
[C---:B------:R-:W-:Y:S01]  /*18570*/  IADD3 R2, -R3.reuse, RZ, RZ ;  /* 0x000000ff03027210 */ /* 0x040fe20007ffe1ff */
[----:B------:R-:W-:Y:S01]  /*18580*/  IMAD R12, R3, UR5, R12 ;  /* 0x00000005030c7c24 */ /* 0x000fe2000f8e020c */
[----:B------:R-:W-:Y:S02]  /*18590*/  PLOP3.LUT P0, PT, PT, PT, UP0, 0x40, 0x0 ;  /* 0x000000000000781c */ /* 0x000fe40003f0e808 */
[----:B------:R-:W-:Y:S01]  /*185a0*/  PLOP3.LUT P1, PT, PT, PT, UP0, 0x40, 0x0 ;  /* 0x000000000000781c */ /* 0x000fe20003f2e808 */
[----:B------:R-:W-:Y:S01]  /*185b0*/  IMAD R11, R2, UR6, R11 ;  /* 0x00000006020b7c24 */ /* 0x000fe2000f8e020b */
[----:B------:R-:W-:Y:S01]  /*185c0*/  ULDC UR6, c[0x0][0x610] ;  /* 0x0001840000067ab9 */ /* 0x000fe20000000800 */
[----:B------:R-:W-:Y:S01]  /*185d0*/  LOP3.LUT R2, R10, UR4, RZ, 0xc0, !PT ;  /* 0x000000040a027c12 */ /* 0x000fe2000f8ec0ff */
[----:B------:R-:W-:Y:S01]  /*185e0*/  IMAD R7, R12, UR6, R7 ;  /* 0x000000060c077c24 */ /* 0x000fe2000f8e0207 */
[----:B------:R-:W-:-:S03]  /*185f0*/  ULDC UR6, c[0x0][0x600] ;  /* 0x0001800000067ab9 */ /* 0x000fc60000000800 */
[----:B------:R-:W-:-:S05]  /*18600*/  IMAD R2, R11, UR6, R2 ;  /* 0x000000060b027c24 */ /* 0x000fca000f8e0202 */
[----:B------:R-:W-:Y:S02]  /*18610*/  SEL R3, R2, R7, P0 ;  /* 0x0000000702037207 */ /* 0x000fe40000000000 */
[----:B------:R-:W-:-:S07]  /*18620*/  SEL R2, R7, R2, P1 ;  /* 0x0000000207027207 */ /* 0x000fce0000800000 */
.L_x_558:
[----:B------:R-:W-:Y:S05]  /*18630*/  BSYNC B1 ;  /* 0x0000000000017941 */ /* 0x000fea0003800000 */
.L_x_557:
[----:B------:R-:W-:-:S13]  /*18640*/  LOP3.LUT P0, RZ, R4, 0xff, RZ, 0xc0, !PT ;  /* 0x000000ff04ff7812 */ /* 0x000fda000780c0ff */
[----:B------:R-:W-:Y:S05]  /*18650*/  @P0 BRA `(.L_x_561) ;  /* 0xfffffff400000947 */ /* 0x000fea000383ffff */
[----:B------:R-:W-:Y:S05]  /*18660*/  BSYNC B0 ;  /* 0x0000000000007941 */ /* 0x000fea0003800000 */
.L_x_550:
[----:B------:R-:W-:-:S03]  /*18670*/  UMOV UR6, 0xffffffff ;  /* 0xffffffff00067882 */ /* 0x000fc60000000000 */
[----:B------:R-:W-:Y:S05]  /*18680*/  BRA.DIV UR6, `(.L_x_562) ;  /* 0x0000000206f47947 */ /* 0x000fea000b800000 */
[----:B------:R-:W-:-:S13]  /*18690*/  ELECT P6, URZ, PT ;  /* 0x00000000003f782f */ /* 0x000fda00038c0000 */
.L_x_575:
[----:B------:R-:W-:Y:S04]  /*186a0*/  BSSY B0, `(.L_x_563) ;  /* 0x0000023000007945 */ /* 0x000fe80003800000 */
[----:B------:R-:W-:Y:S05]  /*186b0*/  @!P6 BRA `(.L_x_564) ;  /* 0x000000000084e947 */ /* 0x000fea0003800000 */
[----:B------:R-:W-:-:S04]  /*186c0*/  ULOP3.LUT UR6, UR40, 0x2, URZ, 0xfc, !UPT ;  /* 0x0000000228067892 */ /* 0x000fc8000f8efc3f */
[----:B------:R-:W-:-:S06]  /*186d0*/  UISETP.NE.AND UP0, UPT, UR6, 0x3, UPT ;  /* 0x000000030600788c */ /* 0x000fcc000bf05270 */
[----:B------:R-:W-:-:S13]  /*186e0*/  PLOP3.LUT P0, PT, PT, PT, UP0, 0x80, 0x0 ;  /* 0x000000000000781c */ /* 0x000fda0003f0f008 */
[----:B------:R-:W-:Y:S05]  /*186f0*/  @!P0 BRA `(.L_x_565) ;  /* 0x0000000000048947 */ /* 0x000fea0003800000 */
[----:B------:R-:W-:Y:S01]  /*18700*/  BPT.TRAP 0x1 ;  /* 0x000000040000795c */ /* 0x000fe20000300000 */
.L_x_565:
[----:B------:R-:W0:Y:S01]  /*18710*/  S2R R3, SR_CgaCtaId ;  /* 0x0000000000037919 */ /* 0x000e220000008800 */
[----:B------:R-:W-:-:S04]  /*18720*/  MOV R2, 0x400 ;  /* 0x0000040000027802 */ /* 0x000fc80000000f00 */
[----:B0-----:R-:W-:Y:S02]  /*18730*/  LEA R3, R3, R2, 0x18 ;  /* 0x0000000203037211 */ /* 0x001fe400078ec0ff */
[----:B------:R-:W-:Y:S02]  /*18740*/  SHF.L.U32 R2, R0, 0x1f, RZ ;  /* 0x0000001f00027819 */ /* 0x000fe400000006ff */
[----:B------:R-:W-:-:S04]  /*18750*/  IADD3 R3, R3, 0x18, RZ ;  /* 0x0000001803037810 */ /* 0x000fc80007ffe0ff */
[----:B------:R-:W-:-:S04]  /*18760*/  LEA R5, R6, R3, 0x3 ;  /* 0x0000000306057211 */ /* 0x000fc800078e18ff */
[----:B------:R-:W0:Y:S02]  /*18770*/  SYNCS.PHASECHK.TRANS64.TRYWAIT P0, [R5+URZ], R2 ;  /* 0x00000002050075a7 */ /* 0x000e24000800017f */
[----:B0-----:R-:W-:Y:S05]  /*18780*/  @!P0 BRA `(.L_x_566) ;  /* 0x0000000000d48947 */ /* 0x001fea0003800000 */
.L_x_576:
[----:B------:R-:W-:-:S05]  /*18790*/  VIADD R6, R6, 0x1 ;  /* 0x0000000106067836 */ /* 0x000fca0000000000 */
[----:B------:R-:W-:-:S04]  /*187a0*/  ISETP.NE.AND P0, PT, R6, 0x3, PT ;  /* 0x000000030600780c */ /* 0x000fc80003f05270 */
[----:B0-----:R-:W-:Y:S02]  /*187b0*/  SEL R5, RZ, 0x1, P0 ;  /* 0x00000001ff057807 */ /* 0x001fe40000000000 */
[----:B------:R-:W-:Y:S02]  /*187c0*/  SEL R6, R6, RZ, P0 ;  /* 0x000000ff06067207 */ /* 0x000fe40000000000 */
[----:B------:R-:W-:Y:S02]  /*187d0*/  LOP3.LUT R5, R0, R5, RZ, 0x3c, !PT ;  /* 0x0000000500057212 */ /* 0x000fe400078e3cff */
[----:B------:R-:W-:Y:S02]  /*187e0*/  LEA R7, R6, R3, 0x3 ;  /* 0x0000000306077211 */ /* 0x000fe400078e18ff */
[----:B------:R-:W-:-:S04]  /*187f0*/  SHF.L.U32 R0, R5, 0x1f, RZ ;  /* 0x0000001f05007819 */ /* 0x000fc800000006ff */
[----:B------:R-:W0:Y:S02]  /*18800*/  SYNCS.PHASECHK.TRANS64.TRYWAIT P0, [R7+URZ], R0 ;  /* 0x00000000070075a7 */ /* 0x000e24000800017f */
[----:B0-----:R-:W-:Y:S05]  /*18810*/  @!P0 BRA `(.L_x_567) ;  /* 0x0000000000c48947 */ /* 0x001fea0003800000 */
.L_x_577:
[----:B0-----:R-:W-:-:S04]  /*18820*/  IADD3 R0, R6, 0x1, RZ ;  /* 0x0000000106007810 */ /* 0x001fc80007ffe0ff */
[----:B------:R-:W-:-:S04]  /*18830*/  ISETP.NE.AND P0, PT, R0, 0x3, PT ;  /* 0x000000030000780c */ /* 0x000fc80003f05270 */
[----:B------:R-:W-:Y:S02]  /*18840*/  SEL R2, RZ, 0x1, P0 ;  /* 0x00000001ff027807 */ /* 0x000fe40000000000 */
[----:B------:R-:W-:Y:S02]  /*18850*/  SEL R0, R0, RZ, P0 ;  /* 0x000000ff00007207 */ /* 0x000fe40000000000 */
[----:B------:R-:W-:-:S03]  /*18860*/  LOP3.LUT R2, R5, R2, RZ, 0x3c, !PT ;  /* 0x0000000205027212 */ /* 0x000fc600078e3cff */
[----:B------:R-:W-:Y:S01]  /*18870*/  IMAD R3, R0, 0x8, R3 ;  /* 0x0000000800037824 */ /* 0x000fe200078e0203 */
[----:B------:R-:W-:-:S07]  /*18880*/  SHF.L.U32 R0, R2, 0x1f, RZ ;  /* 0x0000001f02007819 */ /* 0x000fce00000006ff */
.L_x_568:
[----:B0-----:R0:W1:Y:S02]  /*18890*/  SYNCS.PHASECHK.TRANS64.TRYWAIT P0, [R3+URZ], R0 ;  /* 0x00000000030075a7 */ /* 0x001064000800017f */
[----:B-1----:R-:W-:Y:S05]  /*188a0*/  @!P0 NANOSLEEP.SYNCS 0x989680 ;  /* 0x009896800000895d */ /* 0x002fea0003900000 */
[----:B------:R-:W1:Y:S02]  /*188b0*/  @!P0 SYNCS.PHASECHK.TRANS64 P0, [R3+URZ], R0 ;  /* 0x00000000030085a7 */ /* 0x000e64000800007f */
[----:B-1----:R-:W-:Y:S05]  /*188c0*/  @!P0 BRA `(.L_x_568) ;  /* 0xfffffffc00f08947 */ /* 0x002fea000383ffff */
.L_x_564:
[----:B------:R-:W-:Y:S05]  /*188d0*/  BSYNC B0 ;  /* 0x0000000000007941 */ /* 0x000fea0003800000 */
.L_x_563:
[----:B------:R-:W-:Y:S05]  /*188e0*/  EXIT ;  /* 0x000000000000794d */ /* 0x000fea0003800000 */
.L_x_21:
[----:B-1----:R1:W2:Y:S02]  /*188f0*/  SYNCS.PHASECHK.TRANS64.TRYWAIT P1, [R4+URZ], R3 ;  /* 0x00000003040075a7 */ /* 0x0022a4000802017f */
[----:B--2---:R-:W-:Y:S05]  /*18900*/  @!P1 NANOSLEEP.SYNCS 0x989680 ;  /* 0x009896800000995d */ /* 0x004fea0003900000 */
[----:B------:R-:W2:Y:S02]  /*18910*/  @!P1 SYNCS.PHASECHK.TRANS64 P1, [R4+URZ], R3 ;  /* 0x00000003040095a7 */ /* 0x000ea4000802007f */
[----:B--2---:R-:W-:Y:S05]  /*18920*/  @!P1 BRA `(.L_x_21) ;  /* 0xfffffffc00f09947 */ /* 0x004fea000383ffff */
[----:B------:R-:W-:Y:S05]  /*18930*/  BRA `(.L_x_20) ;  /* 0xfffffe8c00687947 */ /* 0x000fea000383ffff */
.L_x_26:
[----:B-1----:R1:W2:Y:S02]  /*18940*/  SYNCS.PHASECHK.TRANS64.TRYWAIT P1, [R3+URZ], R4 ;  /* 0x00000004030075a7 */ /* 0x0022a4000802017f */
[----:B--2---:R-:W-:Y:S05]  /*18950*/  @!P1 NANOSLEEP.SYNCS 0x989680 ;  /* 0x009896800000995d */ /* 0x004fea0003900000 */
[----:B------:R-:W2:Y:S02]  /*18960*/  @!P1 SYNCS.PHASECHK.TRANS64 P1, [R3+URZ], R4 ;  /* 0x00000004030095a7 */ /* 0x000ea4000802007f */
[----:B--2---:R-:W-:Y:S05]  /*18970*/  @!P1 BRA `(.L_x_26) ;  /* 0xfffffffc00f09947 */ /* 0x004fea000383ffff */
[----:B------:R-:W-:Y:S05]  /*18980*/  BRA `(.L_x_25) ;  /* 0xfffffec000f87947 */ /* 0x000fea000383ffff */
.L_x_551:
[----:B------:R-:W-:Y:S01]  /*18990*/  BSSY B1, `(.L_x_569) ;  /* 0x0000006000017945 */ /* 0x000fe20003800000 */
[----:B------:R-:W-:-:S07]  /*189a0*/  MOV R15, 0xffffffff ;  /* 0xffffffff000f7802 */ /* 0x000fce0000000f00 */
[----:B------:R-:W-:Y:S05]  /*189b0*/  WARPSYNC.COLLECTIVE R15, `(.L_x_570) ;  /* 0x000000000f0c7348 */ /* 0x000fea0003c00000 */
[----:B------:R-:W-:Y:S02]  /*189c0*/  ELECT P6, UR62, PT ;  /* 0x00000000003e782f */ /* 0x000fe400038c0000 */
[----:B------:R-:W-:Y:S01]  /*189d0*/  MOV R14, UR62 ;  /* 0x0000003e000e7c02 */ /* 0x000fe20008000f00 */
[----:B------:R-:W-:Y:S10]  /*189e0*/  ENDCOLLECTIVE ;  /* 0x000000000000791b */ /* 0x000ff40003800000 */
.L_x_570:
[----:B------:R-:W-:Y:S05]  /*189f0*/  BSYNC B1 ;  /* 0x0000000000017941 */ /* 0x000fea0003800000 */
.L_x_569:
[----:B------:R-:W-:Y:S05]  /*18a00*/  BRA `(.L_x_571) ;  /* 0xfffffff000207947 */ /* 0x000fea000383ffff */
.L_x_554:
[----:B0-----:R0:W2:Y:S02]  /*18a10*/  SYNCS.PHASECHK.TRANS64.TRYWAIT P0, [R10+URZ+0x18], R5 ;  /* 0x000018050a0075a7 */ /* 0x0010a4000800017f */
[----:B--2---:R-:W-:Y:S05]  /*18a20*/  @!P0 NANOSLEEP.SYNCS 0x989680 ;  /* 0x009896800000895d */ /* 0x004fea0003900000 */
[----:B------:R-:W2:Y:S02]  /*18a30*/  @!P0 SYNCS.PHASECHK.TRANS64 P0, [R10+URZ+0x18], R5 ;  /* 0x000018050a0085a7 */ /* 0x000ea4000800007f */
[----:B--2---:R-:W-:Y:S05]  /*18a40*/  @!P0 BRA `(.L_x_554) ;  /* 0xfffffffc00f08947 */ /* 0x004fea000383ffff */
[----:B------:R-:W-:Y:S05]  /*18a50*/  BRA `(.L_x_572) ;  /* 0xfffffff000607947 */ /* 0x000fea000383ffff */
.L_x_562:
[----:B------:R-:W-:Y:S01]  /*18a60*/  BSSY B0, `(.L_x_573) ;  /* 0x0000006000007945 */ /* 0x000fe20003800000 */
[----:B------:R-:W-:-:S07]  /*18a70*/  MOV R15, 0xffffffff ;  /* 0xffffffff000f7802 */ /* 0x000fce0000000f00 */
[----:B------:R-:W-:Y:S05]  /*18a80*/  WARPSYNC.COLLECTIVE R15, `(.L_x_574) ;  /* 0x000000000f0c7348 */ /* 0x000fea0003c00000 */
[----:B------:R-:W-:Y:S02]  /*18a90*/  ELECT P6, UR62, PT ;  /* 0x00000000003e782f */ /* 0x000fe400038c0000 */
[----:B------:R-:W-:Y:S01]  /*18aa0*/  MOV R14, UR62 ;  /* 0x0000003e000e7c02 */ /* 0x000fe20008000f00 */
[----:B------:R-:W-:Y:S10]  /*18ab0*/  ENDCOLLECTIVE ;  /* 0x000000000000791b */ /* 0x000ff40003800000 */
.L_x_574:
[----:B------:R-:W-:Y:S05]  /*18ac0*/  BSYNC B0 ;  /* 0x0000000000007941 */ /* 0x000fea0003800000 */
.L_x_573:
[----:B------:R-:W-:Y:S05]  /*18ad0*/  BRA `(.L_x_575) ;  /* 0xfffffff800f07947 */ /* 0x000fea000383ffff */
.L_x_566:
[----:B0-----:R0:W1:Y:S02]  /*18ae0*/  SYNCS.PHASECHK.TRANS64.TRYWAIT P0, [R5+URZ], R2 ;  /* 0x00000002050075a7 */ /* 0x001064000800017f */
[----:B-1----:R-:W-:Y:S05]  /*18af0*/  @!P0 NANOSLEEP.SYNCS 0x989680 ;  /* 0x009896800000895d */ /* 0x002fea0003900000 */
[----:B------:R-:W1:Y:S02]  /*18b00*/  @!P0 SYNCS.PHASECHK.TRANS64 P0, [R5+URZ], R2 ;  /* 0x00000002050085a7 */ /* 0x000e64000800007f */
[----:B-1----:R-:W-:Y:S05]  /*18b10*/  @!P0 BRA `(.L_x_566) ;  /* 0xfffffffc00f08947 */ /* 0x002fea000383ffff */
[----:B------:R-:W-:Y:S05]  /*18b20*/  BRA `(.L_x_576) ;  /* 0xfffffffc00187947 */ /* 0x000fea000383ffff */
.L_x_567:
[----:B0-----:R0:W1:Y:S02]  /*18b30*/  SYNCS.PHASECHK.TRANS64.TRYWAIT P0, [R7+URZ], R0 ;  /* 0x00000000070075a7 */ /* 0x001064000800017f */
[----:B-1----:R-:W-:Y:S05]  /*18b40*/  @!P0 NANOSLEEP.SYNCS 0x989680 ;  /* 0x009896800000895d */ /* 0x002fea0003900000 */
[----:B------:R-:W1:Y:S02]  /*18b50*/  @!P0 SYNCS.PHASECHK.TRANS64 P0, [R7+URZ], R0 ;  /* 0x00000000070085a7 */ /* 0x000e64000800007f */
[----:B-1----:R-:W-:Y:S05]  /*18b60*/  @!P0 BRA `(.L_x_567) ;  /* 0xfffffffc00f08947 */ /* 0x002fea000383ffff */
[----:B------:R-:W-:Y:S05]  /*18b70*/  BRA `(.L_x_577) ;  /* 0xfffffffc00287947 */ /* 0x000fea000383ffff */
.L_x_578:
[----:B------:R-:W-:-:S00]  /*18b80*/  BRA `(.L_x_578) ;  /* 0xfffffffc00fc7947 */ /* 0x000fc0000383ffff */
[----:B------:R-:W-:-:S00]  /*18b90*/  NOP ;  /* 0x0000000000007918 */ /* 0x000fc00000000000 */
        /* <DEDUP_REMOVED lines=14> */
.L_x_579:


//--------------------- .nv.global.init           --------------------------
	.section	.nv.global.init,"aw",@progbits
.nv.global.init:
	.type		$str$22,@object
	.size		$str$22,($str$23 - $str$22)
$str$22:
        /*0000*/ 	.byte	0x6b, 0x5f, 0x74, 0x69, 0x6c, 0x65, 0x5f, 0x63, 0x6f, 0x75, 0x6e, 0x74, 0x20, 0x3e, 0x3d, 0x20
        /*0010*/ 	.byte	0x31, 0x00
	.type		$str$23,@object
	.size		$str$23,(__unnamed_1 - $str$23)
$str$23:
        /*0012*/ 	.byte	0x2f, 0x74, 0x6d, 0x70, 0x2f, 0x63, 0x75, 0x74, 0x6c, 0x61, 0x73, 0x73, 0x5f, 0x73, 0x77, 0x65
        /*0022*/ 	.byte	0x65, 0x70, 0x5f, 0x73, 0x72, 0x63, 0x2f, 0x69, 0x6e, 0x63, 0x6c, 0x75, 0x64, 0x65, 0x2f, 0x63
        /*0032*/ 	.byte	0x75, 0x74, 0x6c, 0x61, 0x73, 0x73, 0x2f, 0x67, 0x65, 0x6d, 0x6d, 0x2f, 0x63, 0x6f, 0x6c, 0x6c
        /*0042*/ 	.byte	0x65, 0x63, 0x74, 0x69, 0x76, 0x65, 0x2f, 0x73, 0x6d, 0x39, 0x30, 0x5f, 0x6d, 0x6d, 0x61, 0x5f
        /*0052*/ 	.byte	0x74, 0x6d, 0x61, 0x5f, 0x67, 0x6d, 0x6d, 0x61, 0x5f, 0x73, 0x73, 0x5f, 0x77, 0x61, 0x72, 0x70
        /*0062*/ 	.byte	0x73, 0x70, 0x65, 0x63, 0x69, 0x61, 0x6c, 0x69, 0x7a, 0x65, 0x64, 0x2e, 0x68, 0x70, 0x70, 0x00
	.type		__unnamed_1,@object
	.size		__unnamed_1,(.L_0 - __unnamed_1)
__unnamed_1:
        /* <DEDUP_REMOVED lines=177> */
        /*0b82*/ 	.byte	0x69, 0x64, 0x65, 0x6e, 0x74, 0x69, 0x74, 0x79, 0x5d, 0x00
.L_0:


//--------------------- .nv.shared._ZN7cutlass13device_kernelINS_4gemm6kernel13GemmUniversalIN4cute5tupleIJiiiiEEENS1_10collective13CollectiveMmaINS1_34MainloopSm90TmaGmmaWarpSpecializedILi3ENS5_IJNS4_1CILi2EEENSA_ILi4EEENSA_ILi1EEEEEENS1_35KernelTmaWarpSpecializedCooperativeEEENS5_IJNSA_ILi256EEESH_NSA_ILi32EEEEEEfNS5_IJlSD_lEEEfSK_NS4_8TiledMMAINS4_8MMA_AtomIJNS4_4SM904GMMA30MMA_64x256x8_F32TF32TF32_SS_TNILNSO_7ScaleInE1ELSQ_1EEEEEENS4_6LayoutINS5_IJSB_SD_SD_EEENS5_IJSD_NSA_ILi0EEESV_EEEEENS5_IJNS4_10UnderscoreESY_SY_EEEEENS4_23SM90_TMA_LOAD_MULTICASTENS4_14ComposedLayoutINS4_7SwizzleILi3ELi4ELi3EEENS4_18smem_ptr_flag_bitsILi32EEENST_INS5_IJNSA_ILi8EEESI_EEENS5_IJSI_SD_EEEEEEEvNS4_8identityES11_S1B_vS1C_EENS_8epilogue10collective6detail29Sm90TmaWarpSpecializedAdapterINS1F_15DefaultEpilogueIfSK_SK_NS1E_6thread17LinearCombinationIfLi1EffLNS1J_9ScaleType4KindE0ELNS_15FloatRoundStyleE2EfEENS1_15EpilogueDefaultEEEEEvvEEEEvNT_6ParamsE --------------------------
	.section	.nv.shared._ZN7cutlass13device_kernelINS_4gemm6kernel13GemmUniversalIN4cute5tupleIJiiiiEEENS1_10collective13CollectiveMmaINS1_34MainloopSm90TmaGmmaWarpSpecializedILi3ENS5_IJNS4_1CILi2EEENSA_ILi4EEENSA_ILi1EEEEEENS1_35KernelTmaWarpSpecializedCooperativeEEENS5_IJNSA_ILi256EEESH_NSA_ILi32EEEEEEfNS5_IJlSD_lEEEfSK_NS4_8TiledMMAINS4_8MMA_AtomIJNS4_4SM904GMMA30MMA_64x256x8_F32TF32TF32_SS_TNILNSO_7ScaleInE1ELSQ_1EEEEEENS4_6LayoutINS5_IJSB_SD_SD_EEENS5_IJSD_NSA_ILi0EEESV_EEEEENS5_IJNS4_10UnderscoreESY_SY_EEEEENS4_23SM90_TMA_LOAD_MULTICASTENS4_14ComposedLayoutINS4_7SwizzleILi3ELi4ELi3EEENS4_18smem_ptr_flag_bitsILi32EEENST_INS5_IJNSA_ILi8EEESI_EEENS5_IJSI_SD_EEEEEEEvNS4_8identityES11_S1B_vS1C_EENS_8epilogue10collective6detail29Sm90TmaWarpSpecializedAdapterINS1F_15DefaultEpilogueIfSK_SK_NS1E_6thread17LinearCombinationIfLi1EffLNS1J_9ScaleType4KindE0ELNS_15FloatRoundStyleE2EfEENS1_15EpilogueDefaultEEEEEvvEEEEvNT_6ParamsE,"aw",@nobits
	.sectionflags	@""
	.align	16
	.zero		1024


//--------------------- .nv.shared.reserved.0     --------------------------
	.section	.nv.shared.reserved.0,"aw",@nobits
	.weak		__nv_reservedSMEM_offset_0_alias
	.size		__nv_reservedSMEM_offset_0_alias, 0, 0
	.other		__nv_reservedSMEM_offset_0_alias,@"STO_CUDA_RESERVED_SHARED STV_DEFAULT"
__nv_reservedSMEM_offset_0_alias:
	.zero		0


//--------------------- .nv.global                --------------------------
	.section	.nv.global,"aw",@nobits
.nv.global:
	.type		_ZN40_INTERNAL_3f7b3a8c_4_k_cu_1ed25827_269714cute1_E,@object
	.size		_ZN40_INTERNAL_3f7b3a8c_4_k_cu_1ed25827_269714cute1_E,(_ZN40_INTERNAL_3f7b3a8c_4_k_cu_1ed25827_269714cuda3std3__45__cpo6cbeginE - _ZN40_INTERNAL_3f7b3a8c_4_k_cu_1ed25827_269714cute1_E)
_ZN40_INTERNAL_3f7b3a8c_4_k_cu_1ed25827_269714cute1_E:
	.zero		1
	.type		_ZN40_INTERNAL_3f7b3a8c_4_k_cu_1ed25827_269714cuda3std3__45__cpo6cbeginE,@object
	.size		_ZN40_INTERNAL_3f7b3a8c_4_k_cu_1ed25827_269714cuda3std3__45__cpo6cbeginE,(_ZN40_INTERNAL_3f7b3a8c_4_k_cu_1ed25827_269714cuda3std3__48in_placeE - _ZN40_INTERNAL_3f7b3a8c_4_k_cu_1ed25827_269714cuda3std3__45__cpo6cbeginE)
_ZN40_INTERNAL_3f7b3a8c_4_k_cu_1ed25827_269714cuda3std3__45__cpo6cbeginE:
	.zero		1
	.type		_ZN40_INTERNAL_3f7b3a8c_4_k_cu_1ed25827_269714cuda3std3__48in_placeE,@object
	.size		_ZN40_INTERNAL_3f7b3a8c_4_k_cu_1ed25827_269714cuda3std3__48in_placeE,(_ZN40_INTERNAL_3f7b3a8c_4_k_cu_1ed25827_269714cuda3std6ranges3__45__cpo9iter_moveE - _ZN40_INTERNAL_3f7b3a8c_4_k_cu_1ed25827_269714cuda3std3__48in_placeE)
_ZN40_INTERNAL_3f7b3a8c_4_k_cu_1ed25827_269714cuda3std3__48in_placeE:
	.zero		1
	.type		_ZN40_INTERNAL_3f7b3a8c_4_k_cu_1ed25827_269714cuda3std6ranges3__45__cpo9iter_moveE,@object
	.size		_ZN40_INTERNAL_3f7b3a8c_4_k_cu_1ed25827_269714cuda3std6ranges3__45__cpo9iter_moveE,(_ZN40_INTERNAL_3f7b3a8c_4_k_cu_1ed25827_269714cuda3std3__45__cpo5beginE - _ZN40_INTERNAL_3f7b3a8c_4_k_cu_1ed25827_269714cuda3std6ranges3__45__cpo9iter_moveE)
_ZN40_INTERNAL_3f7b3a8c_4_k_cu_1ed25827_269714cuda3std6ranges3__45__cpo9iter_moveE:
	.zero		1
	.type		_ZN40_INTERNAL_3f7b3a8c_4_k_cu_1ed25827_269714cuda3std3__45__cpo5beginE,@object
	.size		_ZN40_INTERNAL_3f7b3a8c_4_k_cu_1ed25827_269714cuda3std3__45__cpo5beginE,(_ZN40_INTERNAL_3f7b3a8c_4_k_cu_1ed25827_269714cuda3std3__442_GLOBAL__N__3f7b3a8c_4_k_cu_1ed25827_269716ignoreE - _ZN40_INTERNAL_3f7b3a8c_4_k_cu_1ed25827_269714cuda3std3__45__cpo5beginE)
_ZN40_INTERNAL_3f7b3a8c_4_k_cu_1ed25827_269714cuda3std3__45__cpo5beginE:
	.zero		1
	.type		_ZN40_INTERNAL_3f7b3a8c_4_k_cu_1ed25827_269714cuda3std3__442_GLOBAL__N__3f7b3a8c_4_k_cu_1ed25827_269716ignoreE,@object
	.size		_ZN40_INTERNAL_3f7b3a8c_4_k_cu_1ed25827_269714cuda3std3__442_GLOBAL__N__3f7b3a8c_4_k_cu_1ed25827_269716ignoreE,(_ZN40_INTERNAL_3f7b3a8c_4_k_cu_1ed25827_269714cute7productE - _ZN40_INTERNAL_3f7b3a8c_4_k_cu_1ed25827_269714cuda3std3__442_GLOBAL__N__3f7b3a8c_4_k_cu_1ed25827_269716ignoreE)
_ZN40_INTERNAL_3f7b3a8c_4_k_cu_1ed25827_269714cuda3std3__442_GLOBAL__N__3f7b3a8c_4_k_cu_1ed25827_269716ignoreE:
	.zero		1
	.type		_ZN40_INTERNAL_3f7b3a8c_4_k_cu_1ed25827_269714cute7productE,@object
	.size		_ZN40_INTERNAL_3f7b3a8c_4_k_cu_1ed25827_269714cute7productE,(_ZN40_INTERNAL_3f7b3a8c_4_k_cu_1ed25827_269714cuda3std3__45__cpo3endE - _ZN40_INTERNAL_3f7b3a8c_4_k_cu_1ed25827_269714cute7productE)
_ZN40_INTERNAL_3f7b3a8c_4_k_cu_1ed25827_269714cute7productE:
	.zero		1
	.type		_ZN40_INTERNAL_3f7b3a8c_4_k_cu_1ed25827_269714cuda3std3__45__cpo3endE,@object
	.size		_ZN40_INTERNAL_3f7b3a8c_4_k_cu_1ed25827_269714cuda3std3__45__cpo3endE,(_ZN40_INTERNAL_3f7b3a8c_4_k_cu_1ed25827_269714cuda3std3__419piecewise_constructE - _ZN40_INTERNAL_3f7b3a8c_4_k_cu_1ed25827_269714cuda3std3__45__cpo3endE)
_ZN40_INTERNAL_3f7b3a8c_4_k_cu_1ed25827_269714cuda3std3__45__cpo3endE:
	.zero		1
	.type		_ZN40_INTERNAL_3f7b3a8c_4_k_cu_1ed25827_269714cuda3std3__419piecewise_constructE,@object
	.size		_ZN40_INTERNAL_3f7b3a8c_4_k_cu_1ed25827_269714cuda3std3__419piecewise_constructE,(_ZN40_INTERNAL_3f7b3a8c_4_k_cu_1ed25827_269714cuda3std3__45__cpo4cendE - _ZN40_INTERNAL_3f7b3a8c_4_k_cu_1ed25827_269714cuda3std3__419piecewise_constructE)
_ZN40_INTERNAL_3f7b3a8c_4_k_cu_1ed25827_269714cuda3std3__419piecewise_constructE:
	.zero		1
	.type		_ZN40_INTERNAL_3f7b3a8c_4_k_cu_1ed25827_269714cuda3std3__45__cpo4cendE,@object
	.size		_ZN40_INTERNAL_3f7b3a8c_4_k_cu_1ed25827_269714cuda3std3__45__cpo4cendE,(_ZN40_INTERNAL_3f7b3a8c_4_k_cu_1ed25827_269714cuda3std6ranges3__45__cpo4swapE - _ZN40_INTERNAL_3f7b3a8c_4_k_cu_1ed25827_269714cuda3std3__45__cpo4cendE)
_ZN40_INTERNAL_3f7b3a8c_4_k_cu_1ed25827_269714cuda3std3__45__cpo4cendE:
	.zero		1
	.type		_ZN40_INTERNAL_3f7b3a8c_4_k_cu_1ed25827_269714cuda3std6ranges3__45__cpo4swapE,@object
	.size		_ZN40_INTERNAL_3f7b3a8c_4_k_cu_1ed25827_269714cuda3std6ranges3__45__cpo4swapE,(.L_8 - _ZN40_INTERNAL_3f7b3a8c_4_k_cu_1ed25827_269714cuda3std6ranges3__45__cpo4swapE)
_ZN40_INTERNAL_3f7b3a8c_4_k_cu_1ed25827_269714cuda3std6ranges3__45__cpo4swapE:
	.zero		1
.L_8:


//--------------------- .nv.constant0._ZN7cutlass13device_kernelINS_4gemm6kernel13GemmUniversalIN4cute5tupleIJiiiiEEENS1_10collective13CollectiveMmaINS1_34MainloopSm90TmaGmmaWarpSpecializedILi3ENS5_IJNS4_1CILi2EEENSA_ILi4EEENSA_ILi1EEEEEENS1_35KernelTmaWarpSpecializedCooperativeEEENS5_IJNSA_ILi256EEESH_NSA_ILi32EEEEEEfNS5_IJlSD_lEEEfSK_NS4_8TiledMMAINS4_8MMA_AtomIJNS4_4SM904GMMA30MMA_64x256x8_F32TF32TF32_SS_TNILNSO_7ScaleInE1ELSQ_1EEEEEENS4_6LayoutINS5_IJSB_SD_SD_EEENS5_IJSD_NSA_ILi0EEESV_EEEEENS5_IJNS4_10UnderscoreESY_SY_EEEEENS4_23SM90_TMA_LOAD_MULTICASTENS4_14ComposedLayoutINS4_7SwizzleILi3ELi4ELi3EEENS4_18smem_ptr_flag_bitsILi32EEENST_INS5_IJNSA_ILi8EEESI_EEENS5_IJSI_SD_EEEEEEEvNS4_8identityES11_S1B_vS1C_EENS_8epilogue10collective6detail29Sm90TmaWarpSpecializedAdapterINS1F_15DefaultEpilogueIfSK_SK_NS1E_6thread17LinearCombinationIfLi1EffLNS1J_9ScaleType4KindE0ELNS_15FloatRoundStyleE2EfEENS1_15EpilogueDefaultEEEEEvvEEEEvNT_6ParamsE --------------------------
	.section	.nv.constant0._ZN7cutlass13device_kernelINS_4gemm6kernel13GemmUniversalIN4cute5tupleIJiiiiEEENS1_10collective13CollectiveMmaINS1_34MainloopSm90TmaGmmaWarpSpecializedILi3ENS5_IJNS4_1CILi2EEENSA_ILi4EEENSA_ILi1EEEEEENS1_35KernelTmaWarpSpecializedCooperativeEEENS5_IJNSA_ILi256EEESH_NSA_ILi32EEEEEEfNS5_IJlSD_lEEEfSK_NS4_8TiledMMAINS4_8MMA_AtomIJNS4_4SM904GMMA30MMA_64x256x8_F32TF32TF32_SS_TNILNSO_7ScaleInE1ELSQ_1EEEEEENS4_6LayoutINS5_IJSB_SD_SD_EEENS5_IJSD_NSA_ILi0EEESV_EEEEENS5_IJNS4_10UnderscoreESY_SY_EEEEENS4_23SM90_TMA_LOAD_MULTICASTENS4_14ComposedLayoutINS4_7SwizzleILi3ELi4ELi3EEENS4_18smem_ptr_flag_bitsILi32EEENST_INS5_IJNSA_ILi8EEESI_EEENS5_IJSI_SD_EEEEEEEvNS4_8identityES11_S1B_vS1C_EENS_8epilogue10collective6detail29Sm90TmaWarpSpecializedAdapterINS1F_15DefaultEpilogueIfSK_SK_NS1E_6thread17LinearCombinationIfLi1EffLNS1J_9ScaleType4KindE0ELNS_15FloatRoundStyleE2EfEENS1_15EpilogueDefaultEEEEEvvEEEEvNT_6ParamsE,"a",@progbits
	.sectionflags	@""
	.align	4
.nv.constant0._ZN7cutlass13device_kernelINS_4gemm6kernel13GemmUniversalIN4cute5tupleIJiiiiEEENS1_10collective13CollectiveMmaINS1_34MainloopSm90TmaGmmaWarpSpecializedILi3ENS5_IJNS4_1CILi2EEENSA_ILi4EEENSA_ILi1EEEEEENS1_35KernelTmaWarpSpecializedCooperativeEEENS5_IJNSA_ILi256EEESH_NSA_ILi32EEEEEEfNS5_IJlSD_lEEEfSK_NS4_8TiledMMAINS4_8MMA_AtomIJNS4_4SM904GMMA30MMA_64x256x8_F32TF32TF32_SS_TNILNSO_7ScaleInE1ELSQ_1EEEEEENS4_6LayoutINS5_IJSB_SD_SD_EEENS5_IJSD_NSA_ILi0EEESV_EEEEENS5_IJNS4_10UnderscoreESY_SY_EEEEENS4_23SM90_TMA_LOAD_MULTICASTENS4_14ComposedLayoutINS4_7SwizzleILi3ELi4ELi3EEENS4_18smem_ptr_flag_bitsILi32EEENST_INS5_IJNSA_ILi8EEESI_EEENS5_IJSI_SD_EEEEEEEvNS4_8identityES11_S1B_vS1C_EENS_8epilogue10collective6detail29Sm90TmaWarpSpecializedAdapterINS1F_15DefaultEpilogueIfSK_SK_NS1E_6thread17LinearCombinationIfLi1EffLNS1J_9ScaleType4KindE0ELNS_15FloatRoundStyleE2EfEENS1_15EpilogueDefaultEEEEEvvEEEEvNT_6ParamsE:
	.zero		1664


//--------------------- SYMBOLS --------------------------

	.type		.nv.reservedSmem.offset0,@object
	.size		.nv.reservedSmem.offset0,0x4
	.type		__assertfail,@function
